	.target	sm_90a

	.elftype	@"ET_EXEC"


//--------------------- .note.nv.tkinfo           --------------------------
	.section	.note.nv.tkinfo,"",@"SHT_NOTE"
	.sectionflags	@"SHF_NOTE_NV_TKINFO"
	.tkinfo
        /*0018*/ 	.word	0x00000002
        /*0030*/ 	.string	""
        /*0030*/ 	.string	"ptxas"
        /*0030*/ 	.string	"Cuda compilation tools, release 13.0, V13.0.88"
        /*0030*/ 	.string	"Build cuda_13.0.r13.0/compiler.36424714_0"
        /*0030*/ 	.string	"-arch sm_90a -m 64 "



//--------------------- .note.nv.cuinfo           --------------------------
	.section	.note.nv.cuinfo,"",@"SHT_NOTE"
	.sectionflags	@"SHF_NOTE_NV_CUINFO"
        /*0018*/ 	.short	0x0002
        /*001a*/ 	.short	0x005a
        /*001c*/ 	.short	0x0082
	.zero		2


//--------------------- .nv.info                  --------------------------
	.section	.nv.info,"",@"SHT_CUDA_INFO"
	.align	4


	//----- nvinfo : EIATTR_REGCOUNT
	.align		4
        /*0000*/ 	.byte	0x04, 0x2f
        /*0002*/ 	.short	(.L_17 - .L_16)
	.align		4
.L_16:
        /*0004*/ 	.word	index@(_ZN7cutlass13device_kernelINS_4gemm6kernel13GemmUniversalIN4cute5tupleIJiiiiEEENS1_10collective13CollectiveMmaINS1_39MainloopSm90TmaGmmaRmemAWarpSpecializedILi5ENS5_IJNS4_1CILi1EEESB_SB_EEENS1_32KernelTmaWarpSpecializedPingpongEEENS5_IJNSA_ILi64EEENSA_ILi256EEENSA_ILi32EEEEEEfNS5_IJSB_llEEEfSJ_NS4_8TiledMMAINS4_8MMA_AtomIJNS4_4SM904GMMA30MMA_64x256x8_F32TF32TF32_RS_TNILNSN_7ScaleInE1ELSP_1EEEEEENS4_6LayoutISC_NS5_IJNSA_ILi0EEEST_ST_EEEEENS5_IJNS4_10UnderscoreESW_SW_EEEEENS4_13SM90_TMA_LOADENS4_14ComposedLayoutINS4_7SwizzleILi1ELi4ELi3EEENS4_18smem_ptr_flag_bitsILi32EEENSS_INS5_IJNSA_ILi8EEES15_EEENS5_IJSB_S15_EEEEEEENS4_9Copy_AtomIJNS4_39AutoVectorizingCopyWithAssumedAlignmentILi128EEEfEEENS4_8identityESZ_S19_vS1E_EENS_8epilogue10collective6detail29Sm90TmaWarpSpecializedAdapterINS1H_15DefaultEpilogueINS_10tfloat32_tENS5_IJlSB_lEEES1M_NS1G_6thread17LinearCombinationIS1L_Li1EffLNS1N_9ScaleType4KindE0ELNS_15FloatRoundStyleE2ES1L_EENS1_15EpilogueDefaultEEEEEvvEEEEvNT_6ParamsE)
        /*0008*/ 	.word	0x000000a8


	//----- nvinfo : EIATTR_FRAME_SIZE
	.align		4
.L_17:
        /*000c*/ 	.byte	0x04, 0x11
        /*000e*/ 	.short	(.L_19 - .L_18)
	.align		4
.L_18:
        /*0010*/ 	.word	index@(_ZN7cutlass13device_kernelINS_4gemm6kernel13GemmUniversalIN4cute5tupleIJiiiiEEENS1_10collective13CollectiveMmaINS1_39MainloopSm90TmaGmmaRmemAWarpSpecializedILi5ENS5_IJNS4_1CILi1EEESB_SB_EEENS1_32KernelTmaWarpSpecializedPingpongEEENS5_IJNSA_ILi64EEENSA_ILi256EEENSA_ILi32EEEEEEfNS5_IJSB_llEEEfSJ_NS4_8TiledMMAINS4_8MMA_AtomIJNS4_4SM904GMMA30MMA_64x256x8_F32TF32TF32_RS_TNILNSN_7ScaleInE1ELSP_1EEEEEENS4_6LayoutISC_NS5_IJNSA_ILi0EEEST_ST_EEEEENS5_IJNS4_10UnderscoreESW_SW_EEEEENS4_13SM90_TMA_LOADENS4_14ComposedLayoutINS4_7SwizzleILi1ELi4ELi3EEENS4_18smem_ptr_flag_bitsILi32EEENSS_INS5_IJNSA_ILi8EEES15_EEENS5_IJSB_S15_EEEEEEENS4_9Copy_AtomIJNS4_39AutoVectorizingCopyWithAssumedAlignmentILi128EEEfEEENS4_8identityESZ_S19_vS1E_EENS_8epilogue10collective6detail29Sm90TmaWarpSpecializedAdapterINS1H_15DefaultEpilogueINS_10tfloat32_tENS5_IJlSB_lEEES1M_NS1G_6thread17LinearCombinationIS1L_Li1EffLNS1N_9ScaleType4KindE0ELNS_15FloatRoundStyleE2ES1L_EENS1_15EpilogueDefaultEEEEEvvEEEEvNT_6ParamsE)
        /*0014*/ 	.word	0x00000060


	//----- nvinfo : EIATTR_MIN_STACK_SIZE
	.align		4
.L_19:
        /*0018*/ 	.byte	0x04, 0x12
        /*001a*/ 	.short	(.L_21 - .L_20)
	.align		4
.L_20:
        /*001c*/ 	.word	index@(_ZN7cutlass13device_kernelINS_4gemm6kernel13GemmUniversalIN4cute5tupleIJiiiiEEENS1_10collective13CollectiveMmaINS1_39MainloopSm90TmaGmmaRmemAWarpSpecializedILi5ENS5_IJNS4_1CILi1EEESB_SB_EEENS1_32KernelTmaWarpSpecializedPingpongEEENS5_IJNSA_ILi64EEENSA_ILi256EEENSA_ILi32EEEEEEfNS5_IJSB_llEEEfSJ_NS4_8TiledMMAINS4_8MMA_AtomIJNS4_4SM904GMMA30MMA_64x256x8_F32TF32TF32_RS_TNILNSN_7ScaleInE1ELSP_1EEEEEENS4_6LayoutISC_NS5_IJNSA_ILi0EEEST_ST_EEEEENS5_IJNS4_10UnderscoreESW_SW_EEEEENS4_13SM90_TMA_LOADENS4_14ComposedLayoutINS4_7SwizzleILi1ELi4ELi3EEENS4_18smem_ptr_flag_bitsILi32EEENSS_INS5_IJNSA_ILi8EEES15_EEENS5_IJSB_S15_EEEEEEENS4_9Copy_AtomIJNS4_39AutoVectorizingCopyWithAssumedAlignmentILi128EEEfEEENS4_8identityESZ_S19_vS1E_EENS_8epilogue10collective6detail29Sm90TmaWarpSpecializedAdapterINS1H_15DefaultEpilogueINS_10tfloat32_tENS5_IJlSB_lEEES1M_NS1G_6thread17LinearCombinationIS1L_Li1EffLNS1N_9ScaleType4KindE0ELNS_15FloatRoundStyleE2ES1L_EENS1_15EpilogueDefaultEEEEEvvEEEEvNT_6ParamsE)
        /*0020*/ 	.word	0x00000060
.L_21:


//--------------------- .nv.compat                --------------------------
	.section	.nv.compat,"",@"SHT_CUDA_COMPAT_INFO"
	.align	4
        /*0000*/ 	.byte	0x02, 0x09, 0x01, 0x00, 0x02, 0x02, 0x04, 0x00, 0x02, 0x05, 0x05, 0x00, 0x03, 0x07, 0x01, 0x01
        /*0010*/ 	.byte	0x02, 0x03, 0x01, 0x00, 0x02, 0x06, 0x01, 0x00, 0x04, 0x0b, 0x08, 0x00, 0x00, 0x00, 0x00, 0x00
        /*0020*/ 	.byte	0x00, 0x00, 0x00, 0x00


//--------------------- .nv.info._ZN7cutlass13device_kernelINS_4gemm6kernel13GemmUniversalIN4cute5tupleIJiiiiEEENS1_10collective13CollectiveMmaINS1_39MainloopSm90TmaGmmaRmemAWarpSpecializedILi5ENS5_IJNS4_1CILi1EEESB_SB_EEENS1_32KernelTmaWarpSpecializedPingpongEEENS5_IJNSA_ILi64EEENSA_ILi256EEENSA_ILi32EEEEEEfNS5_IJSB_llEEEfSJ_NS4_8TiledMMAINS4_8MMA_AtomIJNS4_4SM904GMMA30MMA_64x256x8_F32TF32TF32_RS_TNILNSN_7ScaleInE1ELSP_1EEEEEENS4_6LayoutISC_NS5_IJNSA_ILi0EEEST_ST_EEEEENS5_IJNS4_10UnderscoreESW_SW_EEEEENS4_13SM90_TMA_LOADENS4_14ComposedLayoutINS4_7SwizzleILi1ELi4ELi3EEENS4_18smem_ptr_flag_bitsILi32EEENSS_INS5_IJNSA_ILi8EEES15_EEENS5_IJSB_S15_EEEEEEENS4_9Copy_AtomIJNS4_39AutoVectorizingCopyWithAssumedAlignmentILi128EEEfEEENS4_8identityESZ_S19_vS1E_EENS_8epilogue10collective6detail29Sm90TmaWarpSpecializedAdapterINS1H_15DefaultEpilogueINS_10tfloat32_tENS5_IJlSB_lEEES1M_NS1G_6thread17LinearCombinationIS1L_Li1EffLNS1N_9ScaleType4KindE0ELNS_15FloatRoundStyleE2ES1L_EENS1_15EpilogueDefaultEEEEEvvEEEEvNT_6ParamsE --------------------------
	.section	.nv.info._ZN7cutlass13device_kernelINS_4gemm6kernel13GemmUniversalIN4cute5tupleIJiiiiEEENS1_10collective13CollectiveMmaINS1_39MainloopSm90TmaGmmaRmemAWarpSpecializedILi5ENS5_IJNS4_1CILi1EEESB_SB_EEENS1_32KernelTmaWarpSpecializedPingpongEEENS5_IJNSA_ILi64EEENSA_ILi256EEENSA_ILi32EEEEEEfNS5_IJSB_llEEEfSJ_NS4_8TiledMMAINS4_8MMA_AtomIJNS4_4SM904GMMA30MMA_64x256x8_F32TF32TF32_RS_TNILNSN_7ScaleInE1ELSP_1EEEEEENS4_6LayoutISC_NS5_IJNSA_ILi0EEEST_ST_EEEEENS5_IJNS4_10UnderscoreESW_SW_EEEEENS4_13SM90_TMA_LOADENS4_14ComposedLayoutINS4_7SwizzleILi1ELi4ELi3EEENS4_18smem_ptr_flag_bitsILi32EEENSS_INS5_IJNSA_ILi8EEES15_EEENS5_IJSB_S15_EEEEEEENS4_9Copy_AtomIJNS4_39AutoVectorizingCopyWithAssumedAlignmentILi128EEEfEEENS4_8identityESZ_S19_vS1E_EENS_8epilogue10collective6detail29Sm90TmaWarpSpecializedAdapterINS1H_15DefaultEpilogueINS_10tfloat32_tENS5_IJlSB_lEEES1M_NS1G_6thread17LinearCombinationIS1L_Li1EffLNS1N_9ScaleType4KindE0ELNS_15FloatRoundStyleE2ES1L_EENS1_15EpilogueDefaultEEEEEvvEEEEvNT_6ParamsE,"",@"SHT_CUDA_INFO"
	.sectionflags	@""
	.align	4


	//----- nvinfo : EIATTR_CUDA_API_VERSION
	.align		4
        /*0000*/ 	.byte	0x04, 0x37
        /*0002*/ 	.short	(.L_23 - .L_22)
.L_22:
        /*0004*/ 	.word	0x00000082


	//----- nvinfo : EIATTR_KPARAM_INFO
	.align		4
.L_23:
        /*0008*/ 	.byte	0x04, 0x17
        /*000a*/ 	.short	(.L_25 - .L_24)
.L_24:
        /*000c*/ 	.word	0x00000000
        /*0010*/ 	.short	0x0000
        /*0012*/ 	.short	0x0070
        /*0014*/ 	.byte	0x00, 0xf0, 0x01, 0x10


	//----- nvinfo : EIATTR_SPARSE_MMA_MASK
	.align		4
.L_25:
        /*0018*/ 	.byte	0x03, 0x50
        /*001a*/ 	.short	0x0000


	//----- nvinfo : EIATTR_MAXREG_COUNT
	.align		4
        /*001c*/ 	.byte	0x03, 0x1b
        /*001e*/ 	.short	0x00a8


	//----- nvinfo : EIATTR_NUM_BARRIERS
	.align		4
        /*0020*/ 	.byte	0x02, 0x4c
        /*0022*/ 	.byte	0x03
	.zero		1


	//----- nvinfo : EIATTR_EXTERNS
	.align		4
        /*0024*/ 	.byte	0x04, 0x0f
        /*0026*/ 	.short	(.L_27 - .L_26)


	//   ....[0]....
	.align		4
.L_26:
        /*0028*/ 	.word	index@(__assertfail)


	//----- nvinfo : EIATTR_ANNOTATIONS
	.align		4
.L_27:
        /*002c*/ 	.byte	0x04, 0x55
        /*002e*/ 	.short	(.L_29 - .L_28)


	//   ....[0]....
.L_28:
        /*0030*/ 	.word	0x00000001
        /*0034*/ 	.byte	0x90, 0x06, 0x00, 0x00, 0x01, 0x00, 0x00, 0x00, 0x50, 0x09, 0x00, 0x00, 0x01, 0x00, 0x00, 0x00
        /* <DEDUP_REMOVED lines=36> */
        /*0284*/ 	.byte	0x60, 0xfd, 0x00, 0x00, 0x01, 0x00, 0x00, 0x00, 0x70, 0xfd, 0x00, 0x00


	//----- nvinfo : EIATTR_MERCURY_ISA_VERSION
	.align		4
.L_29:
        /*0290*/ 	.byte	0x03, 0x5f
        /*0292*/ 	.short	0x0101


	//----- nvinfo : EIATTR_INT_WARP_WIDE_INSTR_OFFSETS
	.align		4
        /*0294*/ 	.byte	0x04, 0x31
        /*0296*/ 	.short	(.L_31 - .L_30)


	//   ....[0]....
.L_30:
        /*0298*/ 	.word	0x000004b0


	//   ....[1]....
        /*029c*/ 	.word	0x000004c0


	//   ....[2]....
        /*02a0*/ 	.word	0x00000530


	//   ....[3]....
        /*02a4*/ 	.word	0x00000540


	//   ....[4]....
        /*02a8*/ 	.word	0x00000550


	//   ....[5]....
        /*02ac*/ 	.word	0x00000570


	//   ....[6]....
        /*02b0*/ 	.word	0x000005d0


	//   ....[7]....
        /*02b4*/ 	.word	0x000005f0


	//----- nvinfo : EIATTR_COOP_GROUP_MASK_REGIDS
	.align		4
.L_31:
        /*02b8*/ 	.byte	0x04, 0x29
        /*02ba*/ 	.short	(.L_33 - .L_32)


	//   ....[0]....
.L_32:
        /*02bc*/ 	.word	0xffffffff


	//   ....[1]....
        /*02c0*/ 	.word	0xffffffff


	//   ....[2]....
        /*02c4*/ 	.word	0xffffffff


	//   ....[3]....
        /*02c8*/ 	.word	0xffffffff


	//   ....[4]....
        /*02cc*/ 	.word	0xffffffff


	//   ....[5]....
        /*02d0*/ 	.word	0xffffffff


	//   ....[6]....
        /*02d4*/ 	.word	0xffffffff


	//   ....[7]....
        /*02d8*/ 	.word	0xffffffff


	//   ....[8]....
        /*02dc*/ 	.word	0xffffffff


	//   ....[9]....
        /*02e0*/ 	.word	0xffffffff


	//   ....[10]....
        /*02e4*/ 	.word	0xffffffff


	//   ....[11]....
        /*02e8*/ 	.word	0xffffffff


	//   ....[12]....
        /*02ec*/ 	.word	0xffffffff


	//   ....[13]....
        /*02f0*/ 	.word	0xffffffff


	//   ....[14]....
        /*02f4*/ 	.word	0xffffffff


	//   ....[15]....
        /*02f8*/ 	.word	0xffffffff


	//   ....[16]....
        /*02fc*/ 	.word	0xffffffff


	//   ....[17]....
        /*0300*/ 	.word	0xffffffff


	//   ....[18]....
        /*0304*/ 	.word	0xffffffff


	//   ....[19]....
        /*0308*/ 	.word	0xffffffff


	//   ....[20]....
        /*030c*/ 	.word	0xffffffff


	//   ....[21]....
        /*0310*/ 	.word	0xffffffff


	//   ....[22]....
        /*0314*/ 	.word	0xffffffff


	//   ....[23]....
        /*0318*/ 	.word	0xffffffff


	//   ....[24]....
        /*031c*/ 	.word	0xffffffff


	//   ....[25]....
        /*0320*/ 	.word	0xffffffff


	//   ....[26]....
        /*0324*/ 	.word	0xffffffff


	//   ....[27]....
        /*0328*/ 	.word	0xffffffff


	//   ....[28]....
        /*032c*/ 	.word	0xffffffff


	//   ....[29]....
        /*0330*/ 	.word	0xffffffff


	//   ....[30]....
        /*0334*/ 	.word	0xffffffff


	//   ....[31]....
        /*0338*/ 	.word	0xffffffff


	//   ....[32]....
        /*033c*/ 	.word	0xffffffff


	//   ....[33]....
        /*0340*/ 	.word	0xffffffff


	//   ....[34]....
        /*0344*/ 	.word	0xffffffff


	//   ....[35]....
        /*0348*/ 	.word	0xffffffff


	//   ....[36]....
        /*034c*/ 	.word	0xffffffff


	//   ....[37]....
        /*0350*/ 	.word	0xffffffff


	//   ....[38]....
        /*0354*/ 	.word	0xffffffff


	//   ....[39]....
        /*0358*/ 	.word	0xffffffff


	//   ....[40]....
        /*035c*/ 	.word	0xffffffff


	//   ....[41]....
        /*0360*/ 	.word	0xffffffff


	//   ....[42]....
        /*0364*/ 	.word	0xffffffff


	//   ....[43]....
        /*0368*/ 	.word	0xffffffff


	//   ....[44]....
        /*036c*/ 	.word	0xffffffff


	//   ....[45]....
        /*0370*/ 	.word	0xffffffff


	//   ....[46]....
        /*0374*/ 	.word	0xffffffff


	//   ....[47]....
        /*0378*/ 	.word	0xffffffff


	//   ....[48]....
        /*037c*/ 	.word	0xffffffff


	//   ....[49]....
        /*0380*/ 	.word	0xffffffff


	//   ....[50]....
        /*0384*/ 	.word	0xffffffff


	//   ....[51]....
        /*0388*/ 	.word	0xffffffff


	//   ....[52]....
        /*038c*/ 	.word	0xffffffff


	//   ....[53]....
        /*0390*/ 	.word	0xffffffff


	//   ....[54]....
        /*0394*/ 	.word	0xffffffff


	//   ....[55]....
        /*0398*/ 	.word	0x0500000f


	//   ....[56]....
        /*039c*/ 	.word	0x0500000f


	//   ....[57]....
        /*03a0*/ 	.word	0x0500000f


	//   ....[58]....
        /*03a4*/ 	.word	0x0500000f


	//   ....[59]....
        /*03a8*/ 	.word	0x0500000f


	//   ....[60]....
        /*03ac*/ 	.word	0x0500000f


	//   ....[61]....
        /*03b0*/ 	.word	0x0500000f


	//   ....[62]....
        /*03b4*/ 	.word	0x0500000f


	//   ....[63]....
        /*03b8*/ 	.word	0x0500000f


	//   ....[64]....
        /*03bc*/ 	.word	0x0500000f


	//   ....[65]....
        /*03c0*/ 	.word	0x0500000f


	//   ....[66]....
        /*03c4*/ 	.word	0x0500000f


	//   ....[67]....
        /*03c8*/ 	.word	0x0500000f


	//   ....[68]....
        /*03cc*/ 	.word	0x0500000f


	//   ....[69]....
        /*03d0*/ 	.word	0x0500000f


	//   ....[70]....
        /*03d4*/ 	.word	0x0500000f


	//   ....[71]....
        /*03d8*/ 	.word	0x0500000f


	//----- nvinfo : EIATTR_COOP_GROUP_INSTR_OFFSETS
	.align		4
.L_33:
        /*03dc*/ 	.byte	0x04, 0x28
        /*03de*/ 	.short	(.L_35 - .L_34)


	//   ....[0]....
.L_34:
        /*03e0*/ 	.word	0x00000060


	//   ....[1]....
        /*03e4*/ 	.word	0x00000090


	//   ....[2]....
        /*03e8*/ 	.word	0x00000190


	//   ....[3]....
        /*03ec*/ 	.word	0x000003c0


	//   ....[4]....
        /*03f0*/ 	.word	0x00000400


	//   ....[5]....
        /*03f4*/ 	.word	0x00000440


	//   ....[6]....
        /*03f8*/ 	.word	0x000017a0


	//   ....[7]....
        /*03fc*/ 	.word	0x00002070


	//   ....[8]....
        /*0400*/ 	.word	0x000021a0


	//   ....[9]....
        /*0404*/ 	.word	0x00002230


	//   ....[10]....
        /*0408*/ 	.word	0x000022c0


	//   ....[11]....
        /*040c*/ 	.word	0x00002350


	//   ....[12]....
        /*0410*/ 	.word	0x000023e0


	//   ....[13]....
        /*0414*/ 	.word	0x00002470


	//   ....[14]....
        /*0418*/ 	.word	0x00002500


	//   ....[15]....
        /*041c*/ 	.word	0x000028a0


	//   ....[16]....
        /*0420*/ 	.word	0x00002960


	//   ....[17]....
        /*0424*/ 	.word	0x000029f0


	//   ....[18]....
        /*0428*/ 	.word	0x00002a80


	//   ....[19]....
        /*042c*/ 	.word	0x00002b10


	//   ....[20]....
        /*0430*/ 	.word	0x00002ba0


	//   ....[21]....
        /*0434*/ 	.word	0x00002c30


	//   ....[22]....
        /*0438*/ 	.word	0x00002cc0


	//   ....[23]....
        /*043c*/ 	.word	0x000031b0


	//   ....[24]....
        /*0440*/ 	.word	0x00003240


	//   ....[25]....
        /*0444*/ 	.word	0x000032e0


	//   ....[26]....
        /*0448*/ 	.word	0x00003380


	//   ....[27]....
        /*044c*/ 	.word	0x00003410


	//   ....[28]....
        /*0450*/ 	.word	0x000034a0


	//   ....[29]....
        /*0454*/ 	.word	0x00003530


	//   ....[30]....
        /*0458*/ 	.word	0x000035c0


	//   ....[31]....
        /*045c*/ 	.word	0x00003ac0


	//   ....[32]....
        /*0460*/ 	.word	0x00003b50


	//   ....[33]....
        /*0464*/ 	.word	0x00003be0


	//   ....[34]....
        /*0468*/ 	.word	0x00003c70


	//   ....[35]....
        /*046c*/ 	.word	0x00003d00


	//   ....[36]....
        /*0470*/ 	.word	0x00003d90


	//   ....[37]....
        /*0474*/ 	.word	0x00003e60


	//   ....[38]....
        /*0478*/ 	.word	0x00003f00


	//   ....[39]....
        /*047c*/ 	.word	0x00004500


	//   ....[40]....
        /*0480*/ 	.word	0x00004610


	//   ....[41]....
        /*0484*/ 	.word	0x000046a0


	//   ....[42]....
        /*0488*/ 	.word	0x00004730


	//   ....[43]....
        /*048c*/ 	.word	0x000047c0


	//   ....[44]....
        /*0490*/ 	.word	0x00004850


	//   ....[45]....
        /*0494*/ 	.word	0x000048e0


	//   ....[46]....
        /*0498*/ 	.word	0x00004970


	//   ....[47]....
        /*049c*/ 	.word	0x00004dc0


	//   ....[48]....
        /*04a0*/ 	.word	0x00004e50


	//   ....[49]....
        /*04a4*/ 	.word	0x00004ee0


	//   ....[50]....
        /*04a8*/ 	.word	0x00004f70


	//   ....[51]....
        /*04ac*/ 	.word	0x00005000


	//   ....[52]....
        /*04b0*/ 	.word	0x00005090


	//   ....[53]....
        /*04b4*/ 	.word	0x00005120


	//   ....[54]....
        /*04b8*/ 	.word	0x000051c0


	//   ....[55]....
        /*04bc*/ 	.word	0x00010120


	//   ....[56]....
        /*04c0*/ 	.word	0x000102a0


	//   ....[57]....
        /*04c4*/ 	.word	0x00010370


	//   ....[58]....
        /*04c8*/ 	.word	0x00010420


	//   ....[59]....
        /*04cc*/ 	.word	0x000104d0


	//   ....[60]....
        /*04d0*/ 	.word	0x00010580


	//   ....[61]....
        /*04d4*/ 	.word	0x00010630


	//   ....[62]....
        /*04d8*/ 	.word	0x000106e0


	//   ....[63]....
        /*04dc*/ 	.word	0x00010790


	//   ....[64]....
        /*04e0*/ 	.word	0x00010920


	//   ....[65]....
        /*04e4*/ 	.word	0x000109f0


	//   ....[66]....
        /*04e8*/ 	.word	0x00010aa0


	//   ....[67]....
        /*04ec*/ 	.word	0x00010b50


	//   ....[68]....
        /*04f0*/ 	.word	0x00010c00


	//   ....[69]....
        /*04f4*/ 	.word	0x00010cb0


	//   ....[70]....
        /*04f8*/ 	.word	0x00010d60


	//   ....[71]....
        /*04fc*/ 	.word	0x00010e10


	//----- nvinfo : EIATTR_REG_RECONFIG
	.align		4
.L_35:
        /*0500*/ 	.byte	0x01, 0x54
	.zero		2


	//----- nvinfo : EIATTR_SYSCALL_OFFSETS
	.align		4
        /*0504*/ 	.byte	0x04, 0x46
        /*0506*/ 	.short	(.L_37 - .L_36)


	//   ....[0]....
.L_36:
        /*0508*/ 	.word	0x000018d0


	//   ....[1]....
        /*050c*/ 	.word	0x00001a10


	//   ....[2]....
        /*0510*/ 	.word	0x00001b00


	//   ....[3]....
        /*0514*/ 	.word	0x0000df30


	//   ....[4]....
        /*0518*/ 	.word	0x0000e070


	//----- nvinfo : EIATTR_MBARRIER_INSTR_OFFSETS
	.align		4
.L_37:
        /*051c*/ 	.byte	0x04, 0x39
        /*051e*/ 	.short	(.L_39 - .L_38)


	//   ....[0]....
.L_38:
        /*0520*/ 	.word	0x00000310
        /*0524*/ 	.word	0x000000ff
        /*0528*/ 	.word	0x00000000
        /*052c*/ 	.short	0x0100
        /*052e*/ 	.byte	0x05
	.zero		1


	//   ....[1]....
        /*0530*/ 	.word	0x00000320
        /*0534*/ 	.word	0x000000ff
        /*0538*/ 	.word	0x00000028
        /*053c*/ 	.short	0x0100
        /*053e*/ 	.byte	0x05
	.zero		1


	//   ....[2]....
        /*0540*/ 	.word	0x00000330
        /*0544*/ 	.word	0x000000ff
        /*0548*/ 	.word	0x00000008
        /*054c*/ 	.short	0x0100
        /*054e*/ 	.byte	0x05
	.zero		1


	//   ....[3]....
        /*0550*/ 	.word	0x00000340
        /*0554*/ 	.word	0x000000ff
        /*0558*/ 	.word	0x00000030
        /*055c*/ 	.short	0x0100
        /*055e*/ 	.byte	0x05
	.zero		1


	//   ....[4]....
        /*0560*/ 	.word	0x00000350
        /*0564*/ 	.word	0x000000ff
        /*0568*/ 	.word	0x00000010
        /*056c*/ 	.short	0x0100
        /*056e*/ 	.byte	0x05
	.zero		1


	//   ....[5]....
        /*0570*/ 	.word	0x00000360
        /*0574*/ 	.word	0x000000ff
        /*0578*/ 	.word	0x00000038
        /*057c*/ 	.short	0x0100
        /*057e*/ 	.byte	0x05
	.zero		1


	//   ....[6]....
        /*0580*/ 	.word	0x00000370
        /*0584*/ 	.word	0x000000ff
        /*0588*/ 	.word	0x00000018
        /*058c*/ 	.short	0x0100
        /*058e*/ 	.byte	0x05
	.zero		1


	//   ....[7]....
        /*0590*/ 	.word	0x00000380
        /*0594*/ 	.word	0x000000ff
        /*0598*/ 	.word	0x00000040
        /*059c*/ 	.short	0x0100
        /*059e*/ 	.byte	0x05
	.zero		1


	//   ....[8]....
        /*05a0*/ 	.word	0x00000390
        /*05a4*/ 	.word	0x000000ff
        /*05a8*/ 	.word	0x00000020
        /*05ac*/ 	.short	0x0100
        /*05ae*/ 	.byte	0x05
	.zero		1


	//   ....[9]....
        /*05b0*/ 	.word	0x000003a0
        /*05b4*/ 	.word	0x000000ff
        /*05b8*/ 	.word	0x00000048
        /*05bc*/ 	.short	0x0100
        /*05be*/ 	.byte	0x05
	.zero		1


	//   ....[10]....
        /*05c0*/ 	.word	0x00000610
        /*05c4*/ 	.word	0x000000ff
        /*05c8*/ 	.word	0x00000080
        /*05cc*/ 	.short	0x0100
        /*05ce*/ 	.byte	0x05
	.zero		1


	//   ....[11]....
        /*05d0*/ 	.word	0x00000620
        /*05d4*/ 	.word	0x000000ff
        /*05d8*/ 	.word	0x00000088
        /*05dc*/ 	.short	0x0100
        /*05de*/ 	.byte	0x05
	.zero		1


	//   ....[12]....
        /*05e0*/ 	.word	0x00000680
        /*05e4*/ 	.word	0x000000ff
        /*05e8*/ 	.word	0x00000060
        /*05ec*/ 	.short	0x0100
        /*05ee*/ 	.byte	0x0a
	.zero		1


	//   ....[13]....
        /*05f0*/ 	.word	0x000006b0
        /*05f4*/ 	.word	0x000000ff
        /*05f8*/ 	.word	0x00000068
        /*05fc*/ 	.short	0x0100
        /*05fe*/ 	.byte	0x0a
	.zero		1


	//   ....[14]....
        /*0600*/ 	.word	0x000006c0
        /*0604*/ 	.word	0x000000ff
        /*0608*/ 	.word	0x00000070
        /*060c*/ 	.short	0x0100
        /*060e*/ 	.byte	0x0a
	.zero		1


	//   ....[15]....
        /*0610*/ 	.word	0x000006d0
        /*0614*/ 	.word	0x000000ff
        /*0618*/ 	.word	0x00000078
        /*061c*/ 	.short	0x0100
        /*061e*/ 	.byte	0x0a
	.zero		1


	//   ....[16]....
        /*0620*/ 	.word	0x00001760
        /*0624*/ 	.word	0x00000017
        /*0628*/ 	.word	0x00000000
        /*062c*/ 	.short	0x010a
        /*062e*/ 	.byte	0x2a
	.zero		1


	//   ....[17]....
        /*0630*/ 	.word	0x00001c00
        /*0634*/ 	.word	0x00000003
        /*0638*/ 	.word	0x00000000
        /*063c*/ 	.short	0x010a
        /*063e*/ 	.byte	0x3f
	.zero		1


	//   ....[18]....
        /*0640*/ 	.word	0x00001c40
        /*0644*/ 	.word	0x00000003
        /*0648*/ 	.word	0x00000000
        /*064c*/ 	.short	0x010a
        /*064e*/ 	.byte	0x3f
	.zero		1


	//   ....[19]....
        /*0650*/ 	.word	0x00001f70
        /*0654*/ 	.word	0x000000b5
        /*0658*/ 	.word	0x00000000
        /*065c*/ 	.short	0x010a
        /*065e*/ 	.byte	0x3f
	.zero		1


	//   ....[20]....
        /*0660*/ 	.word	0x00003000
        /*0664*/ 	.word	0x000000b5
        /*0668*/ 	.word	0x00000000
        /*066c*/ 	.short	0x010a
        /*066e*/ 	.byte	0x3f
	.zero		1


	//   ....[21]....
        /*0670*/ 	.word	0x00003860
        /*0674*/ 	.word	0x00000003
        /*0678*/ 	.word	0x00000000
        /*067c*/ 	.short	0x010a
        /*067e*/ 	.byte	0x3f
	.zero		1


	//   ....[22]....
        /*0680*/ 	.word	0x00004100
        /*0684*/ 	.word	0x000000ff
        /*0688*/ 	.word	0x00000000
        /*068c*/ 	.short	0x0101
        /*068e*/ 	.byte	0x06
	.zero		1


	//   ....[23]....
        /*0690*/ 	.word	0x00004390
        /*0694*/ 	.word	0x00000003
        /*0698*/ 	.word	0x00000000
        /*069c*/ 	.short	0x010a
        /*069e*/ 	.byte	0x3f
	.zero		1


	//   ....[24]....
        /*06a0*/ 	.word	0x000053c0
        /*06a4*/ 	.word	0x000000ff
        /*06a8*/ 	.word	0x00000000
        /*06ac*/ 	.short	0x0101
        /*06ae*/ 	.byte	0x04
	.zero		1


	//   ....[25]....
        /*06b0*/ 	.word	0x00005520
        /*06b4*/ 	.word	0x00000000
        /*06b8*/ 	.word	0x00000000
        /*06bc*/ 	.short	0x0101
        /*06be*/ 	.byte	0x2c
	.zero		1


	//   ....[26]....
        /*06c0*/ 	.word	0x000055e0
        /*06c4*/ 	.word	0x000000ff
        /*06c8*/ 	.word	0x00000000
        /*06cc*/ 	.short	0x0101
        /*06ce*/ 	.byte	0x06
	.zero		1


	//   ....[27]....
        /*06d0*/ 	.word	0x000056a0
        /*06d4*/ 	.word	0x00000017
        /*06d8*/ 	.word	0x00000010
        /*06dc*/ 	.short	0x010a
        /*06de*/ 	.byte	0x2a
	.zero		1


	//   ....[28]....
        /*06e0*/ 	.word	0x0000d440
        /*06e4*/ 	.word	0x00000003
        /*06e8*/ 	.word	0x00000000
        /*06ec*/ 	.short	0x0101
        /*06ee*/ 	.byte	0x2c
	.zero		1


	//   ....[29]....
        /*06f0*/ 	.word	0x0000e460
        /*06f4*/ 	.word	0x00000024
        /*06f8*/ 	.word	0x00000028
        /*06fc*/ 	.short	0x010a
        /*06fe*/ 	.byte	0x3f
	.zero		1


	//   ....[30]....
        /*0700*/ 	.word	0x0000f610
        /*0704*/ 	.word	0x00000000
        /*0708*/ 	.word	0x00000088
        /*070c*/ 	.short	0x0101
        /*070e*/ 	.byte	0x3f
	.zero		1


	//   ....[31]....
        /*0710*/ 	.word	0x0000fe00
        /*0714*/ 	.word	0x00000007
        /*0718*/ 	.word	0x00000000
        /*071c*/ 	.short	0x010a
        /*071e*/ 	.byte	0x3f
	.zero		1


	//   ....[32]....
        /*0720*/ 	.word	0x0000fe70
        /*0724*/ 	.word	0x00000008
        /*0728*/ 	.word	0x00000000
        /*072c*/ 	.short	0x010a
        /*072e*/ 	.byte	0x3f
	.zero		1


	//   ....[33]....
        /*0730*/ 	.word	0x0000ff00
        /*0734*/ 	.word	0x00000009
        /*0738*/ 	.word	0x00000000
        /*073c*/ 	.short	0x010a
        /*073e*/ 	.byte	0x3f
	.zero		1


	//   ....[34]....
        /*0740*/ 	.word	0x0000ff90
        /*0744*/ 	.word	0x00000006
        /*0748*/ 	.word	0x00000000
        /*074c*/ 	.short	0x010a
        /*074e*/ 	.byte	0x3f
	.zero		1


	//   ....[35]....
        /*0750*/ 	.word	0x00010020
        /*0754*/ 	.word	0x00000003
        /*0758*/ 	.word	0x00000000
        /*075c*/ 	.short	0x010a
        /*075e*/ 	.byte	0x3f
	.zero		1


	//   ....[36]....
        /*0760*/ 	.word	0x00010090
        /*0764*/ 	.word	0x00000003
        /*0768*/ 	.word	0x00000000
        /*076c*/ 	.short	0x010a
        /*076e*/ 	.byte	0x3f
	.zero		1


	//   ....[37]....
        /*0770*/ 	.word	0x00010150
        /*0774*/ 	.word	0x00000003
        /*0778*/ 	.word	0x00000000
        /*077c*/ 	.short	0x010a
        /*077e*/ 	.byte	0x3f
	.zero		1


	//   ....[38]....
        /*0780*/ 	.word	0x000107c0
        /*0784*/ 	.word	0x000000b5
        /*0788*/ 	.word	0x00000000
        /*078c*/ 	.short	0x010a
        /*078e*/ 	.byte	0x3f
	.zero		1


	//   ....[39]....
        /*0790*/ 	.word	0x00010810
        /*0794*/ 	.word	0x00000003
        /*0798*/ 	.word	0x00000000
        /*079c*/ 	.short	0x010a
        /*079e*/ 	.byte	0x3f
	.zero		1


	//   ....[40]....
        /*07a0*/ 	.word	0x00010e50
        /*07a4*/ 	.word	0x00000003
        /*07a8*/ 	.word	0x00000010
        /*07ac*/ 	.short	0x010a
        /*07ae*/ 	.byte	0x3f
	.zero		1


	//   ....[41]....
        /*07b0*/ 	.word	0x00010f20
        /*07b4*/ 	.word	0x00000024
        /*07b8*/ 	.word	0x00000028
        /*07bc*/ 	.short	0x010a
        /*07be*/ 	.byte	0x3f
	.zero		1


	//   ....[42]....
        /*07c0*/ 	.word	0x00010ff0
        /*07c4*/ 	.word	0x00000007
        /*07c8*/ 	.word	0x00000000
        /*07cc*/ 	.short	0x010a
        /*07ce*/ 	.byte	0x3f
	.zero		1


	//   ....[43]....
        /*07d0*/ 	.word	0x00011040
        /*07d4*/ 	.word	0x00000008
        /*07d8*/ 	.word	0x00000000
        /*07dc*/ 	.short	0x010a
        /*07de*/ 	.byte	0x3f
	.zero		1


	//   ....[44]....
        /*07e0*/ 	.word	0x00011090
        /*07e4*/ 	.word	0x00000009
        /*07e8*/ 	.word	0x00000000
        /*07ec*/ 	.short	0x010a
        /*07ee*/ 	.byte	0x3f
	.zero		1


	//   ....[45]....
        /*07f0*/ 	.word	0x000110e0
        /*07f4*/ 	.word	0x00000006
        /*07f8*/ 	.word	0x00000000
        /*07fc*/ 	.short	0x010a
        /*07fe*/ 	.byte	0x3f
	.zero		1


	//----- nvinfo : EIATTR_NUM_MBARRIERS
	.align		4
.L_39:
        /*0800*/ 	.byte	0x03, 0x38
        /*0802*/ 	.short	0x0010


	//----- nvinfo : EIATTR_EXIT_INSTR_OFFSETS
	.align		4
        /*0804*/ 	.byte	0x04, 0x1c
        /*0806*/ 	.short	(.L_41 - .L_40)


	//   ....[0]....
.L_40:
        /*0808*/ 	.word	0x000012b0


	//   ....[1]....
        /*080c*/ 	.word	0x00001310


	//   ....[2]....
        /*0810*/ 	.word	0x0000db10


	//   ....[3]....
        /*0814*/ 	.word	0x0000db40


	//   ....[4]....
        /*0818*/ 	.word	0x00010070


	//----- nvinfo : EIATTR_MAX_THREADS
	.align		4
.L_41:
        /*081c*/ 	.byte	0x04, 0x05
        /*081e*/ 	.short	(.L_43 - .L_42)
.L_42:
        /*0820*/ 	.word	0x00000180
        /*0824*/ 	.word	0x00000001
        /*0828*/ 	.word	0x00000001


	//----- nvinfo : EIATTR_CRS_STACK_SIZE
	.align		4
.L_43:
        /*082c*/ 	.byte	0x04, 0x1e
        /*082e*/ 	.short	(.L_45 - .L_44)
.L_44:
        /*0830*/ 	.word	0x00000000


	//----- nvinfo : EIATTR_CBANK_PARAM_SIZE
	.align		4
.L_45:
        /*0834*/ 	.byte	0x03, 0x19
        /*0836*/ 	.short	0x0470


	//----- nvinfo : EIATTR_PARAM_CBANK
	.align		4
        /*0838*/ 	.byte	0x04, 0x0a
        /*083a*/ 	.short	(.L_47 - .L_46)
	.align		4
.L_46:
        /*083c*/ 	.word	index@(.nv.constant0._ZN7cutlass13device_kernelINS_4gemm6kernel13GemmUniversalIN4cute5tupleIJiiiiEEENS1_10collective13CollectiveMmaINS1_39MainloopSm90TmaGmmaRmemAWarpSpecializedILi5ENS5_IJNS4_1CILi1EEESB_SB_EEENS1_32KernelTmaWarpSpecializedPingpongEEENS5_IJNSA_ILi64EEENSA_ILi256EEENSA_ILi32EEEEEEfNS5_IJSB_llEEEfSJ_NS4_8TiledMMAINS4_8MMA_AtomIJNS4_4SM904GMMA30MMA_64x256x8_F32TF32TF32_RS_TNILNSN_7ScaleInE1ELSP_1EEEEEENS4_6LayoutISC_NS5_IJNSA_ILi0EEEST_ST_EEEEENS5_IJNS4_10UnderscoreESW_SW_EEEEENS4_13SM90_TMA_LOADENS4_14ComposedLayoutINS4_7SwizzleILi1ELi4ELi3EEENS4_18smem_ptr_flag_bitsILi32EEENSS_INS5_IJNSA_ILi8EEES15_EEENS5_IJSB_S15_EEEEEEENS4_9Copy_AtomIJNS4_39AutoVectorizingCopyWithAssumedAlignmentILi128EEEfEEENS4_8identityESZ_S19_vS1E_EENS_8epilogue10collective6detail29Sm90TmaWarpSpecializedAdapterINS1H_15DefaultEpilogueINS_10tfloat32_tENS5_IJlSB_lEEES1M_NS1G_6thread17LinearCombinationIS1L_Li1EffLNS1N_9ScaleType4KindE0ELNS_15FloatRoundStyleE2ES1L_EENS1_15EpilogueDefaultEEEEEvvEEEEvNT_6ParamsE)
        /*0840*/ 	.short	0x0210
        /*0842*/ 	.short	0x0470


	//----- nvinfo : EIATTR_SW_WAR
	.align		4
.L_47:
        /*0844*/ 	.byte	0x04, 0x36
        /*0846*/ 	.short	(.L_49 - .L_48)
.L_48:
        /*0848*/ 	.word	0x00000008
.L_49:


//--------------------- .nv.callgraph             --------------------------
	.section	.nv.callgraph,"",@"SHT_CUDA_CALLGRAPH"
	.align	4
	.sectionentsize	8
	.align		4
        /*0000*/ 	.word	0x00000000
	.align		4
        /*0004*/ 	.word	0xffffffff
	.align		4
        /*0008*/ 	.word	index@(_ZN7cutlass13device_kernelINS_4gemm6kernel13GemmUniversalIN4cute5tupleIJiiiiEEENS1_10collective13CollectiveMmaINS1_39MainloopSm90TmaGmmaRmemAWarpSpecializedILi5ENS5_IJNS4_1CILi1EEESB_SB_EEENS1_32KernelTmaWarpSpecializedPingpongEEENS5_IJNSA_ILi64EEENSA_ILi256EEENSA_ILi32EEEEEEfNS5_IJSB_llEEEfSJ_NS4_8TiledMMAINS4_8MMA_AtomIJNS4_4SM904GMMA30MMA_64x256x8_F32TF32TF32_RS_TNILNSN_7ScaleInE1ELSP_1EEEEEENS4_6LayoutISC_NS5_IJNSA_ILi0EEEST_ST_EEEEENS5_IJNS4_10UnderscoreESW_SW_EEEEENS4_13SM90_TMA_LOADENS4_14ComposedLayoutINS4_7SwizzleILi1ELi4ELi3EEENS4_18smem_ptr_flag_bitsILi32EEENSS_INS5_IJNSA_ILi8EEES15_EEENS5_IJSB_S15_EEEEEEENS4_9Copy_AtomIJNS4_39AutoVectorizingCopyWithAssumedAlignmentILi128EEEfEEENS4_8identityESZ_S19_vS1E_EENS_8epilogue10collective6detail29Sm90TmaWarpSpecializedAdapterINS1H_15DefaultEpilogueINS_10tfloat32_tENS5_IJlSB_lEEES1M_NS1G_6thread17LinearCombinationIS1L_Li1EffLNS1N_9ScaleType4KindE0ELNS_15FloatRoundStyleE2ES1L_EENS1_15EpilogueDefaultEEEEEvvEEEEvNT_6ParamsE)
	.align		4
        /*000c*/ 	.word	index@(__assertfail)
	.align		4
        /*0010*/ 	.word	0x00000000
	.align		4
        /*0014*/ 	.word	0xfffffffe
	.align		4
        /*0018*/ 	.word	0x00000000
	.align		4
        /*001c*/ 	.word	0xfffffffd
	.align		4
        /*0020*/ 	.word	0x00000000
	.align		4
        /*0024*/ 	.word	0xfffffffc


//--------------------- .nv.constant4             --------------------------
	.section	.nv.constant4,"a",@progbits
	.align	8
	.align		8
.nv.constant4:
        /*0000*/ 	.dword	__assertfail
	.align		8
        /*0008*/ 	.dword	__unnamed_1
	.align		8
        /*0010*/ 	.dword	__unnamed_2
	.align		8
        /*0018*/ 	.dword	__unnamed_3
	.align		8
        /*0020*/ 	.dword	_ZN39_INTERNAL_4d576984_4_k_cu_dbdf8cc2_31474cuda3std3__45__cpo5beginE
	.align		8
        /*0028*/ 	.dword	_ZN39_INTERNAL_4d576984_4_k_cu_dbdf8cc2_31474cuda3std3__45__cpo3endE
	.align		8
        /*0030*/ 	.dword	_ZN39_INTERNAL_4d576984_4_k_cu_dbdf8cc2_31474cuda3std3__45__cpo6cbeginE
	.align		8
        /*0038*/ 	.dword	_ZN39_INTERNAL_4d576984_4_k_cu_dbdf8cc2_31474cuda3std3__45__cpo4cendE
	.align		8
        /*0040*/ 	.dword	_ZN39_INTERNAL_4d576984_4_k_cu_dbdf8cc2_31474cuda3std3__441_GLOBAL__N__4d576984_4_k_cu_dbdf8cc2_31476ignoreE
	.align		8
        /*0048*/ 	.dword	_ZN39_INTERNAL_4d576984_4_k_cu_dbdf8cc2_31474cuda3std3__419piecewise_constructE
	.align		8
        /*0050*/ 	.dword	_ZN39_INTERNAL_4d576984_4_k_cu_dbdf8cc2_31474cuda3std3__48in_placeE
	.align		8
        /*0058*/ 	.dword	_ZN39_INTERNAL_4d576984_4_k_cu_dbdf8cc2_31474cuda3std6ranges3__45__cpo4swapE
	.align		8
        /*0060*/ 	.dword	_ZN39_INTERNAL_4d576984_4_k_cu_dbdf8cc2_31474cuda3std6ranges3__45__cpo9iter_moveE
	.align		8
        /*0068*/ 	.dword	_ZN39_INTERNAL_4d576984_4_k_cu_dbdf8cc2_31474cute7productE
	.align		8
        /*0070*/ 	.dword	_ZN39_INTERNAL_4d576984_4_k_cu_dbdf8cc2_31474cute1_E
	.align		8
        /*0078*/ 	.dword	$str$24
	.align		8
        /*0080*/ 	.dword	$str$25


//--------------------- .text._ZN7cutlass13device_kernelINS_4gemm6kernel13GemmUniversalIN4cute5tupleIJiiiiEEENS1_10collective13CollectiveMmaINS1_39MainloopSm90TmaGmmaRmemAWarpSpecializedILi5ENS5_IJNS4_1CILi1EEESB_SB_EEENS1_32KernelTmaWarpSpecializedPingpongEEENS5_IJNSA_ILi64EEENSA_ILi256EEENSA_ILi32EEEEEEfNS5_IJSB_llEEEfSJ_NS4_8TiledMMAINS4_8MMA_AtomIJNS4_4SM904GMMA30MMA_64x256x8_F32TF32TF32_RS_TNILNSN_7ScaleInE1ELSP_1EEEEEENS4_6LayoutISC_NS5_IJNSA_ILi0EEEST_ST_EEEEENS5_IJNS4_10UnderscoreESW_SW_EEEEENS4_13SM90_TMA_LOADENS4_14ComposedLayoutINS4_7SwizzleILi1ELi4ELi3EEENS4_18smem_ptr_flag_bitsILi32EEENSS_INS5_IJNSA_ILi8EEES15_EEENS5_IJSB_S15_EEEEEEENS4_9Copy_AtomIJNS4_39AutoVectorizingCopyWithAssumedAlignmentILi128EEEfEEENS4_8identityESZ_S19_vS1E_EENS_8epilogue10collective6detail29Sm90TmaWarpSpecializedAdapterINS1H_15DefaultEpilogueINS_10tfloat32_tENS5_IJlSB_lEEES1M_NS1G_6thread17LinearCombinationIS1L_Li1EffLNS1N_9ScaleType4KindE0ELNS_15FloatRoundStyleE2ES1L_EENS1_15EpilogueDefaultEEEEEvvEEEEvNT_6ParamsE --------------------------
	.section	.text._ZN7cutlass13device_kernelINS_4gemm6kernel13GemmUniversalIN4cute5tupleIJiiiiEEENS1_10collective13CollectiveMmaINS1_39MainloopSm90TmaGmmaRmemAWarpSpecializedILi5ENS5_IJNS4_1CILi1EEESB_SB_EEENS1_32KernelTmaWarpSpecializedPingpongEEENS5_IJNSA_ILi64EEENSA_ILi256EEENSA_ILi32EEEEEEfNS5_IJSB_llEEEfSJ_NS4_8TiledMMAINS4_8MMA_AtomIJNS4_4SM904GMMA30MMA_64x256x8_F32TF32TF32_RS_TNILNSN_7ScaleInE1ELSP_1EEEEEENS4_6LayoutISC_NS5_IJNSA_ILi0EEEST_ST_EEEEENS5_IJNS4_10UnderscoreESW_SW_EEEEENS4_13SM90_TMA_LOADENS4_14ComposedLayoutINS4_7SwizzleILi1ELi4ELi3EEENS4_18smem_ptr_flag_bitsILi32EEENSS_INS5_IJNSA_ILi8EEES15_EEENS5_IJSB_S15_EEEEEEENS4_9Copy_AtomIJNS4_39AutoVectorizingCopyWithAssumedAlignmentILi128EEEfEEENS4_8identityESZ_S19_vS1E_EENS_8epilogue10collective6detail29Sm90TmaWarpSpecializedAdapterINS1H_15DefaultEpilogueINS_10tfloat32_tENS5_IJlSB_lEEES1M_NS1G_6thread17LinearCombinationIS1L_Li1EffLNS1N_9ScaleType4KindE0ELNS_15FloatRoundStyleE2ES1L_EENS1_15EpilogueDefaultEEEEEvvEEEEvNT_6ParamsE,"ax",@progbits
	.align	128
.text._ZN7cutlass13device_kernelINS_4gemm6kernel13GemmUniversalIN4cute5tupleIJiiiiEEENS1_10collective13CollectiveMmaINS1_39MainloopSm90TmaGmmaRmemAWarpSpecializedILi5ENS5_IJNS4_1CILi1EEESB_SB_EEENS1_32KernelTmaWarpSpecializedPingpongEEENS5_IJNSA_ILi64EEENSA_ILi256EEENSA_ILi32EEEEEEfNS5_IJSB_llEEEfSJ_NS4_8TiledMMAINS4_8MMA_AtomIJNS4_4SM904GMMA30MMA_64x256x8_F32TF32TF32_RS_TNILNSN_7ScaleInE1ELSP_1EEEEEENS4_6LayoutISC_NS5_IJNSA_ILi0EEEST_ST_EEEEENS5_IJNS4_10UnderscoreESW_SW_EEEEENS4_13SM90_TMA_LOADENS4_14ComposedLayoutINS4_7SwizzleILi1ELi4ELi3EEENS4_18smem_ptr_flag_bitsILi32EEENSS_INS5_IJNSA_ILi8EEES15_EEENS5_IJSB_S15_EEEEEEENS4_9Copy_AtomIJNS4_39AutoVectorizingCopyWithAssumedAlignmentILi128EEEfEEENS4_8identityESZ_S19_vS1E_EENS_8epilogue10collective6detail29Sm90TmaWarpSpecializedAdapterINS1H_15DefaultEpilogueINS_10tfloat32_tENS5_IJlSB_lEEES1M_NS1G_6thread17LinearCombinationIS1L_Li1EffLNS1N_9ScaleType4KindE0ELNS_15FloatRoundStyleE2ES1L_EENS1_15EpilogueDefaultEEEEEvvEEEEvNT_6ParamsE:
        .type           _ZN7cutlass13device_kernelINS_4gemm6kernel13GemmUniversalIN4cute5tupleIJiiiiEEENS1_10collective13CollectiveMmaINS1_39MainloopSm90TmaGmmaRmemAWarpSpecializedILi5ENS5_IJNS4_1CILi1EEESB_SB_EEENS1_32KernelTmaWarpSpecializedPingpongEEENS5_IJNSA_ILi64EEENSA_ILi256EEENSA_ILi32EEEEEEfNS5_IJSB_llEEEfSJ_NS4_8TiledMMAINS4_8MMA_AtomIJNS4_4SM904GMMA30MMA_64x256x8_F32TF32TF32_RS_TNILNSN_7ScaleInE1ELSP_1EEEEEENS4_6LayoutISC_NS5_IJNSA_ILi0EEEST_ST_EEEEENS5_IJNS4_10UnderscoreESW_SW_EEEEENS4_13SM90_TMA_LOADENS4_14ComposedLayoutINS4_7SwizzleILi1ELi4ELi3EEENS4_18smem_ptr_flag_bitsILi32EEENSS_INS5_IJNSA_ILi8EEES15_EEENS5_IJSB_S15_EEEEEEENS4_9Copy_AtomIJNS4_39AutoVectorizingCopyWithAssumedAlignmentILi128EEEfEEENS4_8identityESZ_S19_vS1E_EENS_8epilogue10collective6detail29Sm90TmaWarpSpecializedAdapterINS1H_15DefaultEpilogueINS_10tfloat32_tENS5_IJlSB_lEEES1M_NS1G_6thread17LinearCombinationIS1L_Li1EffLNS1N_9ScaleType4KindE0ELNS_15FloatRoundStyleE2ES1L_EENS1_15EpilogueDefaultEEEEEvvEEEEvNT_6ParamsE,@function
        .size           _ZN7cutlass13device_kernelINS_4gemm6kernel13GemmUniversalIN4cute5tupleIJiiiiEEENS1_10collective13CollectiveMmaINS1_39MainloopSm90TmaGmmaRmemAWarpSpecializedILi5ENS5_IJNS4_1CILi1EEESB_SB_EEENS1_32KernelTmaWarpSpecializedPingpongEEENS5_IJNSA_ILi64EEENSA_ILi256EEENSA_ILi32EEEEEEfNS5_IJSB_llEEEfSJ_NS4_8TiledMMAINS4_8MMA_AtomIJNS4_4SM904GMMA30MMA_64x256x8_F32TF32TF32_RS_TNILNSN_7ScaleInE1ELSP_1EEEEEENS4_6LayoutISC_NS5_IJNSA_ILi0EEEST_ST_EEEEENS5_IJNS4_10UnderscoreESW_SW_EEEEENS4_13SM90_TMA_LOADENS4_14ComposedLayoutINS4_7SwizzleILi1ELi4ELi3EEENS4_18smem_ptr_flag_bitsILi32EEENSS_INS5_IJNSA_ILi8EEES15_EEENS5_IJSB_S15_EEEEEEENS4_9Copy_AtomIJNS4_39AutoVectorizingCopyWithAssumedAlignmentILi128EEEfEEENS4_8identityESZ_S19_vS1E_EENS_8epilogue10collective6detail29Sm90TmaWarpSpecializedAdapterINS1H_15DefaultEpilogueINS_10tfloat32_tENS5_IJlSB_lEEES1M_NS1G_6thread17LinearCombinationIS1L_Li1EffLNS1N_9ScaleType4KindE0ELNS_15FloatRoundStyleE2ES1L_EENS1_15EpilogueDefaultEEEEEvvEEEEvNT_6ParamsE,(.L_x_364 - _ZN7cutlass13device_kernelINS_4gemm6kernel13GemmUniversalIN4cute5tupleIJiiiiEEENS1_10collective13CollectiveMmaINS1_39MainloopSm90TmaGmmaRmemAWarpSpecializedILi5ENS5_IJNS4_1CILi1EEESB_SB_EEENS1_32KernelTmaWarpSpecializedPingpongEEENS5_IJNSA_ILi64EEENSA_ILi256EEENSA_ILi32EEEEEEfNS5_IJSB_llEEEfSJ_NS4_8TiledMMAINS4_8MMA_AtomIJNS4_4SM904GMMA30MMA_64x256x8_F32TF32TF32_RS_TNILNSN_7ScaleInE1ELSP_1EEEEEENS4_6LayoutISC_NS5_IJNSA_ILi0EEEST_ST_EEEEENS5_IJNS4_10UnderscoreESW_SW_EEEEENS4_13SM90_TMA_LOADENS4_14ComposedLayoutINS4_7SwizzleILi1ELi4ELi3EEENS4_18smem_ptr_flag_bitsILi32EEENSS_INS5_IJNSA_ILi8EEES15_EEENS5_IJSB_S15_EEEEEEENS4_9Copy_AtomIJNS4_39AutoVectorizingCopyWithAssumedAlignmentILi128EEEfEEENS4_8identityESZ_S19_vS1E_EENS_8epilogue10collective6detail29Sm90TmaWarpSpecializedAdapterINS1H_15DefaultEpilogueINS_10tfloat32_tENS5_IJlSB_lEEES1M_NS1G_6thread17LinearCombinationIS1L_Li1EffLNS1N_9ScaleType4KindE0ELNS_15FloatRoundStyleE2ES1L_EENS1_15EpilogueDefaultEEEEEvvEEEEvNT_6ParamsE)
        .other          _ZN7cutlass13device_kernelINS_4gemm6kernel13GemmUniversalIN4cute5tupleIJiiiiEEENS1_10collective13CollectiveMmaINS1_39MainloopSm90TmaGmmaRmemAWarpSpecializedILi5ENS5_IJNS4_1CILi1EEESB_SB_EEENS1_32KernelTmaWarpSpecializedPingpongEEENS5_IJNSA_ILi64EEENSA_ILi256EEENSA_ILi32EEEEEEfNS5_IJSB_llEEEfSJ_NS4_8TiledMMAINS4_8MMA_AtomIJNS4_4SM904GMMA30MMA_64x256x8_F32TF32TF32_RS_TNILNSN_7ScaleInE1ELSP_1EEEEEENS4_6LayoutISC_NS5_IJNSA_ILi0EEEST_ST_EEEEENS5_IJNS4_10UnderscoreESW_SW_EEEEENS4_13SM90_TMA_LOADENS4_14ComposedLayoutINS4_7SwizzleILi1ELi4ELi3EEENS4_18smem_ptr_flag_bitsILi32EEENSS_INS5_IJNSA_ILi8EEES15_EEENS5_IJSB_S15_EEEEEEENS4_9Copy_AtomIJNS4_39AutoVectorizingCopyWithAssumedAlignmentILi128EEEfEEENS4_8identityESZ_S19_vS1E_EENS_8epilogue10collective6detail29Sm90TmaWarpSpecializedAdapterINS1H_15DefaultEpilogueINS_10tfloat32_tENS5_IJlSB_lEEES1M_NS1G_6thread17LinearCombinationIS1L_Li1EffLNS1N_9ScaleType4KindE0ELNS_15FloatRoundStyleE2ES1L_EENS1_15EpilogueDefaultEEEEEvvEEEEvNT_6ParamsE,@"STO_CUDA_ENTRY STV_DEFAULT"
_ZN7cutlass13device_kernelINS_4gemm6kernel13GemmUniversalIN4cute5tupleIJiiiiEEENS1_10collective13CollectiveMmaINS1_39MainloopSm90TmaGmmaRmemAWarpSpecializedILi5ENS5_IJNS4_1CILi1EEESB_SB_EEENS1_32KernelTmaWarpSpecializedPingpongEEENS5_IJNSA_ILi64EEENSA_ILi256EEENSA_ILi32EEEEEEfNS5_IJSB_llEEEfSJ_NS4_8TiledMMAINS4_8MMA_AtomIJNS4_4SM904GMMA30MMA_64x256x8_F32TF32TF32_RS_TNILNSN_7ScaleInE1ELSP_1EEEEEENS4_6LayoutISC_NS5_IJNSA_ILi0EEEST_ST_EEEEENS5_IJNS4_10UnderscoreESW_SW_EEEEENS4_13SM90_TMA_LOADENS4_14ComposedLayoutINS4_7SwizzleILi1ELi4ELi3EEENS4_18smem_ptr_flag_bitsILi32EEENSS_INS5_IJNSA_ILi8EEES15_EEENS5_IJSB_S15_EEEEEEENS4_9Copy_AtomIJNS4_39AutoVectorizingCopyWithAssumedAlignmentILi128EEEfEEENS4_8identityESZ_S19_vS1E_EENS_8epilogue10collective6detail29Sm90TmaWarpSpecializedAdapterINS1H_15DefaultEpilogueINS_10tfloat32_tENS5_IJlSB_lEEES1M_NS1G_6thread17LinearCombinationIS1L_Li1EffLNS1N_9ScaleType4KindE0ELNS_15FloatRoundStyleE2ES1L_EENS1_15EpilogueDefaultEEEEEvvEEEEvNT_6ParamsE:
[----:B------:R-:W0:Y:S02]  /*0000*/  LDC R1, c[0x0][0x28] ;  /* 0x00000a00ff017b82 */ /* 0x000e240000000800 */
[----:B0-----:R-:W-:Y:S01]  /*0010*/  VIADD R1, R1, 0xffffffa0 ;  /* 0xffffffa001017836 */ /* 0x001fe20000000000 */
[----:B------:R-:W0:Y:S01]  /*0020*/  S2R R0, SR_TID.X ;  /* 0x0000000000007919 */ /* 0x000e220000002100 */
[----:B------:R-:W-:Y:S01]  /*0030*/  ELECT P0, URZ, PT ;  /* 0x00000000003f782f */ /* 0x000fe20003800000 */
[----:B------:R-:W-:Y:S01]  /*0040*/  BSSY B0, `(.L_x_0) ;  /* 0x0000014000007945 */ /* 0x000fe20003800000 */
[----:B0-----:R-:W-:-:S05]  /*0050*/  SHF.R.U32.HI R2, RZ, 0x5, R0 ;  /* 0x00000005ff027819 */ /* 0x001fca0000011600 */
[----:B------:R-:W0:Y:S02]  /*0060*/  SHFL.IDX PT, R3, R2, RZ, 0x1f ;  /* 0x00001fff02037589 */ /* 0x000e2400000e0000 */
[----:B0-----:R-:W-:Y:S02]  /*0070*/  R2UR UR4, R3 ;  /* 0x00000000030472ca */ /* 0x001fe400000e0000 */
[----:B------:R-:W-:-:S05]  /*0080*/  SHF.R.U32.HI R3, RZ, 0x7, R0 ;  /* 0x00000007ff037819 */ /* 0x000fca0000011600 */
[----:B------:R0:W1:Y:S06]  /*0090*/  SHFL.IDX PT, R4, R3, RZ, 0x1f ;  /* 0x00001fff03047589 */ /* 0x00006c00000e0000 */
[----:B------:R-:W-:Y:S02]  /*00a0*/  USHF.R.S32.HI UR5, URZ, 0x1f, UR4 ;  /* 0x0000001f3f057899 */ /* 0x000fe40008011404 */
[----:B------:R-:W-:Y:S02]  /*00b0*/  ISETP.NE.OR P0, PT, RZ, UR4, !P0 ;  /* 0x00000004ff007c0c */ /* 0x000fe4000c705670 */
[----:B------:R-:W-:-:S04]  /*00c0*/  ULEA.HI UR5, UR5, UR4, URZ, 0x2 ;  /* 0x0000000405057291 */ /* 0x000fc8000f8f103f */
[----:B------:R-:W-:-:S04]  /*00d0*/  ULOP3.LUT UR5, UR5, 0xfffffffc, URZ, 0xc0, !UPT ;  /* 0xfffffffc05057892 */ /* 0x000fc8000f8ec03f */
[----:B------:R-:W-:-:S03]  /*00e0*/  UIADD3 UR4, UR4, -UR5, URZ ;  /* 0x8000000504047290 */ /* 0x000fc6000fffe03f */
[----:B0-----:R-:W-:Y:S09]  /*00f0*/  @P0 BRA `(.L_x_1) ;  /* 0x0000000000200947 */ /* 0x001ff20003800000 */
[----:B------:R-:W-:Y:S02]  /*0100*/  ULDC.64 UR6, c[0x0][0x198] ;  /* 0x0000660000067ab9 */ /* 0x000fe40000000a00 */
[----:B------:R-:W-:Y:S02]  /*0110*/  UIADD3 UR8, UP0, UR6, 0xf0, URZ ;  /* 0x000000f006087890 */ /* 0x000fe4000ff1e03f */
[----:B------:R-:W-:Y:S02]  /*0120*/  UIADD3 UR6, UP1, UR6, 0x1f0, URZ ;  /* 0x000001f006067890 */ /* 0x000fe4000ff3e03f */
[----:B------:R-:W-:Y:S02]  /*0130*/  UIADD3.X UR9, URZ, UR7, URZ, UP0, !UPT ;  /* 0x000000073f097290 */ /* 0x000fe400087fe43f */
[----:B------:R-:W-:-:S07]  /*0140*/  UIADD3.X UR7, URZ, UR7, URZ, UP1, !UPT ;  /* 0x000000073f077290 */ /* 0x000fce0008ffe43f */
[----:B------:R0:W-:Y:S02]  /*0150*/  UTMACCTL.PF [UR8] ;  /* 0x00000000080079b9 */ /* 0x0001e40008040000 */
[----:B------:R0:W-:Y:S02]  /*0160*/  UTMACCTL.PF [UR6] ;  /* 0x00000000060079b9 */ /* 0x0001e40008040000 */
[----:B0-----:R-:W-:Y:S01]  /*0170*/  NOP ;  /* 0x0000000000007918 */ /* 0x001fe20000000000 */
.L_x_1:
[----:B------:R-:W-:Y:S05]  /*0180*/  BSYNC B0 ;  /* 0x0000000000007941 */ /* 0x000fea0003800000 */
.L_x_0:
[----:B------:R-:W0:Y:S01]  /*0190*/  SHFL.IDX PT, R5, R2, RZ, 0x1f ;  /* 0x00001fff02057589 */ /* 0x000e2200000e0000 */
[----:B-1----:R-:W-:Y:S01]  /*01a0*/  R2UR UR13, R4 ;  /* 0x00000000040d72ca */ /* 0x002fe200000e0000 */
[----:B------:R-:W-:-:S04]  /*01b0*/  UISETP.NE.AND UP0, UPT, UR4, 0x3, UPT ;  /* 0x000000030400788c */ /* 0x000fc8000bf05270 */
[----:B------:R-:W-:-:S08]  /*01c0*/  UISETP.EQ.OR UP0, UPT, UR4, URZ, !UP0 ;  /* 0x0000003f0400728c */ /* 0x000fd0000c702670 */
[----:B------:R-:W-:Y:S02]  /*01d0*/  UIADD3 UR12, UR13, -0x1, URZ ;  /* 0xffffffff0d0c7890 */ /* 0x000fe4000fffe03f */
[----:B------:R-:W-:Y:S02]  /*01e0*/  UISETP.EQ.AND UP0, UPT, UR13, URZ, UP0 ;  /* 0x0000003f0d00728c */ /* 0x000fe40008702270 */
[----:B------:R-:W-:Y:S02]  /*01f0*/  UISETP.GE.U32.AND UP1, UPT, UR12, 0x2, UPT ;  /* 0x000000020c00788c */ /* 0x000fe4000bf26070 */
[----:B------:R-:W-:Y:S01]  /*0200*/  USEL UR36, URZ, 0x1, !UP0 ;  /* 0x000000013f247887 */ /* 0x000fe2000c000000 */
[----:B0-----:R-:W-:-:S03]  /*0210*/  ISETP.NE.AND P0, PT, R5, RZ, PT ;  /* 0x000000ff0500720c */ /* 0x001fc60003f05270 */
[----:B------:R-:W-:-:S10]  /*0220*/  USEL UR36, UR36, 0x2, UP1 ;  /* 0x0000000224247887 */ /* 0x000fd40008800000 */
[----:B------:R-:W-:Y:S05]  /*0230*/  @P0 BRA `(.L_x_2) ;  /* 0x0000000000600947 */ /* 0x000fea0003800000 */
[----:B------:R-:W0:Y:S01]  /*0240*/  S2UR UR6, SR_CgaCtaId ;  /* 0x00000000000679c3 */ /* 0x000e220000008800 */
[----:B------:R-:W-:Y:S01]  /*0250*/  UMOV UR5, 0x400 ;  /* 0x0000040000057882 */ /* 0x000fe20000000000 */
[----:B------:R-:W-:Y:S01]  /*0260*/  UMOV UR7, 0x1 ;  /* 0x0000000100077882 */ /* 0x000fe20000000000 */
[----:B------:R-:W-:Y:S01]  /*0270*/  UMOV UR8, 0x80 ;  /* 0x0000008000087882 */ /* 0x000fe20000000000 */
[----:B------:R-:W-:Y:S01]  /*0280*/  ELECT P0, URZ, PT ;  /* 0x00000000003f782f */ /* 0x000fe20003800000 */
[----:B------:R-:W-:-:S04]  /*0290*/  UIADD3 UR8, -UR8, 0x100000, URZ ;  /* 0x0010000008087890 */ /* 0x000fc8000fffe13f */
[----:B------:R-:W-:Y:S02]  /*02a0*/  USHF.L.U32 UR9, UR8, 0xb, URZ ;  /* 0x0000000b08097899 */ /* 0x000fe4000800063f */
[----:B------:R-:W-:Y:S02]  /*02b0*/  USHF.L.U32 UR8, UR8, 0x1, URZ ;  /* 0x0000000108087899 */ /* 0x000fe4000800063f */
[----:B0-----:R-:W-:Y:S02]  /*02c0*/  ULEA UR5, UR6, UR5, 0x18 ;  /* 0x0000000506057291 */ /* 0x001fe4000f8ec03f */
[----:B------:R-:W-:-:S04]  /*02d0*/  UIADD3 UR6, -UR7, 0x100000, URZ ;  /* 0x0010000007067890 */ /* 0x000fc8000fffe13f */
[----:B------:R-:W-:Y:S02]  /*02e0*/  USHF.L.U32 UR7, UR6, 0xb, URZ ;  /* 0x0000000b06077899 */ /* 0x000fe4000800063f */
[----:B------:R-:W-:Y:S01]  /*02f0*/  USHF.L.U32 UR6, UR6, 0x1, URZ ;  /* 0x0000000106067899 */ /* 0x000fe2000800063f */
[----:B------:R-:W0:Y:S11]  /*0300*/  FENCE.VIEW.ASYNC.S ;  /* 0x00000000000073c6 */ /* 0x000e360000000000 */
[----:B0-----:R0:W1:Y:S01]  /*0310*/  SYNCS.EXCH.64 URZ, [UR5], UR6 ;  /* 0x00000006053f75b2 */ /* 0x0010620008000100 */
[----:B------:R0:W2:Y:S01]  /*0320*/  SYNCS.EXCH.64 URZ, [UR5+0x28], UR8 ;  /* 0x00002808053f75b2 */ /* 0x0000a20008000100 */
[----:B------:R0:W3:Y:S01]  /*0330*/  SYNCS.EXCH.64 URZ, [UR5+0x8], UR6 ;  /* 0x00000806053f75b2 */ /* 0x0000e20008000100 */
[----:B------:R0:W4:Y:S01]  /*0340*/  SYNCS.EXCH.64 URZ, [UR5+0x30], UR8 ;  /* 0x00003008053f75b2 */ /* 0x0001220008000100 */
[----:B------:R0:W0:Y:S01]  /*0350*/  SYNCS.EXCH.64 URZ, [UR5+0x10], UR6 ;  /* 0x00001006053f75b2 */ /* 0x0000220008000100 */
[----:B------:R0:W0:Y:S01]  /*0360*/  SYNCS.EXCH.64 URZ, [UR5+0x38], UR8 ;  /* 0x00003808053f75b2 */ /* 0x0000220008000100 */
[----:B------:R0:W0:Y:S01]  /*0370*/  SYNCS.EXCH.64 URZ, [UR5+0x18], UR6 ;  /* 0x00001806053f75b2 */ /* 0x0000220008000100 */
[----:B------:R0:W0:Y:S01]  /*0380*/  SYNCS.EXCH.64 URZ, [UR5+0x40], UR8 ;  /* 0x00004008053f75b2 */ /* 0x0000220008000100 */
[----:B------:R0:W0:Y:S01]  /*0390*/  SYNCS.EXCH.64 URZ, [UR5+0x20], UR6 ;  /* 0x00002006053f75b2 */ /* 0x0000220008000100 */
[----:B------:R0:W0:Y:S01]  /*03a0*/  SYNCS.EXCH.64 URZ, [UR5+0x48], UR8 ;  /* 0x00004808053f75b2 */ /* 0x0000220008000100 */
[----:B------:R-:W-:Y:S01]  /*03b0*/  NOP ;  /* 0x0000000000007918 */ /* 0x000fe20000000000 */
.L_x_2:
[----:B------:R-:W5:Y:S01]  /*03c0*/  SHFL.IDX PT, R5, R2, RZ, 0x1f ;  /* 0x00001fff02057589 */ /* 0x000f6200000e0000 */
[----:B------:R-:W-:Y:S01]  /*03d0*/  ELECT P0, URZ, PT ;  /* 0x00000000003f782f */ /* 0x000fe20003800000 */
[----:B------:R-:W-:Y:S01]  /*03e0*/  NOP ;  /* 0x0000000000007918 */ /* 0x000fe20000000000 */
[----:B------:R-:W-:Y:S01]  /*03f0*/  ELECT P1, URZ, PT ;  /* 0x00000000003f782f */ /* 0x000fe20003820000 */
[----:B------:R-:W1:Y:S01]  /*0400*/  SHFL.IDX PT, R4, R2, RZ, 0x1f ;  /* 0x00001fff02047589 */ /* 0x000e6200000e0000 */
[----:B0-----:R-:W-:Y:S01]  /*0410*/  UMOV UR6, 0x20 ;  /* 0x0000002000067882 */ /* 0x001fe20000000000 */
[----:B------:R-:W-:Y:S01]  /*0420*/  UMOV UR9, 0x80 ;  /* 0x0000008000097882 */ /* 0x000fe20000000000 */
[----:B------:R-:W-:Y:S01]  /*0430*/  NOP ;  /* 0x0000000000007918 */ /* 0x000fe20000000000 */
[----:B------:R0:W2:Y:S01]  /*0440*/  SHFL.IDX PT, R2, R3, RZ, 0x1f ;  /* 0x00001fff03027589 */ /* 0x0000a200000e0000 */
[----:B------:R-:W-:Y:S01]  /*0450*/  ULDC.64 UR54, c[0x0][0x208] ;  /* 0x0000820000367ab9 */ /* 0x000fe20000000a00 */
[----:B0-----:R-:W-:-:S04]  /*0460*/  SHF.R.S32.HI R3, RZ, 0x1f, R0 ;  /* 0x0000001fff037819 */ /* 0x001fc80000011400 */
[----:B------:R-:W-:Y:S02]  /*0470*/  LEA.HI R3, R3, R0, RZ, 0x7 ;  /* 0x0000000003037211 */ /* 0x000fe400078f38ff */
[----:B-----5:R-:W-:Y:S02]  /*0480*/  ISETP.NE.OR P0, PT, R5, RZ, !P0 ;  /* 0x000000ff0500720c */ /* 0x020fe40004705670 */
[----:B------:R-:W-:Y:S02]  /*0490*/  LOP3.LUT R3, R3, 0xffffff80, RZ, 0xc0, !PT ;  /* 0xffffff8003037812 */ /* 0x000fe400078ec0ff */
[----:B-1----:R-:W-:-:S09]  /*04a0*/  ISETP.NE.OR P1, PT, R4, RZ, !P1 ;  /* 0x000000ff0400720c */ /* 0x002fd20004f25670 */
[----:B------:R-:W-:-:S04]  /*04b0*/  VOTEU.ALL UP0, P0 ;  /* 0x00000000003f7886 */ /* 0x000fc80000000000 */
[----:B------:R-:W-:Y:S01]  /*04c0*/  VOTEU.ALL UP1, P1 ;  /* 0x00000000003f7886 */ /* 0x000fe20000820000 */
[----:B------:R-:W0:Y:S01]  /*04d0*/  @!UP0 S2UR UR8, SR_CgaCtaId ;  /* 0x00000000000889c3 */ /* 0x000e220000008800 */
[----:B------:R-:W-:Y:S01]  /*04e0*/  @!UP0 UMOV UR5, 0x400 ;  /* 0x0000040000058882 */ /* 0x000fe20000000000 */
[----:B------:R-:W-:-:S04]  /*04f0*/  @!UP0 UIADD3 UR6, -UR6, 0x100000, URZ ;  /* 0x0010000006068890 */ /* 0x000fc8000fffe13f */
[----:B------:R-:W-:Y:S02]  /*0500*/  @!UP0 USHF.L.U32 UR7, UR6, 0xb, URZ ;  /* 0x0000000b06078899 */ /* 0x000fe4000800063f */
[----:B------:R-:W-:Y:S01]  /*0510*/  @!UP0 USHF.L.U32 UR6, UR6, 0x1, URZ ;  /* 0x0000000106068899 */ /* 0x000fe2000800063f */
[----:B------:R-:W-:Y:S01]  /*0520*/  @!UP1 UMOV UR10, 0x400 ;  /* 0x00000400000a9882 */ /* 0x000fe20000000000 */
[----:B------:R-:W-:Y:S01]  /*0530*/  VOTEU.ALL UP2, P1 ;  /* 0x00000000003f7886 */ /* 0x000fe20000840000 */
[----:B------:R-:W-:Y:S01]  /*0540*/  VOTEU.ALL UP3, P1 ;  /* 0x00000000003f7886 */ /* 0x000fe20000860000 */
[----:B------:R-:W-:Y:S01]  /*0550*/  VOTEU.ALL UP4, P1 ;  /* 0x00000000003f7886 */ /* 0x000fe20000880000 */
[----:B------:R-:W1:Y:S01]  /*0560*/  @!UP1 S2UR UR11, SR_CgaCtaId ;  /* 0x00000000000b99c3 */ /* 0x000e620000008800 */
[----:B------:R-:W-:Y:S01]  /*0570*/  VOTEU.ALL UP5, P1 ;  /* 0x00000000003f7886 */ /* 0x000fe200008a0000 */
[----:B------:R-:W-:Y:S01]  /*0580*/  ISETP.NE.AND P1, PT, RZ, UR13, PT ;  /* 0x0000000dff007c0c */ /* 0x000fe2000bf25270 */
[----:B0-----:R-:W-:-:S02]  /*0590*/  @!UP0 ULEA UR5, UR8, UR5, 0x18 ;  /* 0x0000000508058291 */ /* 0x001fc4000f8ec03f */
[----:B------:R-:W-:-:S04]  /*05a0*/  @!UP1 UIADD3 UR8, -UR9, 0x100000, URZ ;  /* 0x0010000009089890 */ /* 0x000fc8000fffe13f */
[----:B------:R-:W-:Y:S02]  /*05b0*/  @!UP1 USHF.L.U32 UR9, UR8, 0xb, URZ ;  /* 0x0000000b08099899 */ /* 0x000fe4000800063f */
[----:B------:R-:W-:Y:S01]  /*05c0*/  @!UP1 USHF.L.U32 UR8, UR8, 0x1, URZ ;  /* 0x0000000108089899 */ /* 0x000fe2000800063f */
[----:B------:R-:W-:Y:S01]  /*05d0*/  VOTEU.ALL UP0, P0 ;  /* 0x00000000003f7886 */ /* 0x000fe20000000000 */
[----:B-1----:R-:W-:Y:S01]  /*05e0*/  @!UP1 ULEA UR10, UR11, UR10, 0x18 ;  /* 0x0000000a0b0a9291 */ /* 0x002fe2000f8ec03f */
[----:B------:R-:W-:Y:S01]  /*05f0*/  VOTEU.ALL UP1, P0 ;  /* 0x00000000003f7886 */ /* 0x000fe20000020000 */
[----:B------:R-:W0:Y:S02]  /*0600*/  FENCE.VIEW.ASYNC.S ;  /* 0x00000000000073c6 */ /* 0x000e240000000000 */
[----:B0-----:R-:W3:Y:S02]  /*0610*/  @!UP0 SYNCS.EXCH.64 URZ, [UR5+0x80], UR6 ;  /* 0x00008006053f85b2 */ /* 0x001ee40008000100 */
[----:B------:R2:W3:Y:S01]  /*0620*/  @!UP1 SYNCS.EXCH.64 URZ, [UR5+0x88], UR6 ;  /* 0x00008806053f95b2 */ /* 0x0004e20008000100 */
[----:B------:R-:W-:Y:S01]  /*0630*/  NOP ;  /* 0x0000000000007918 */ /* 0x000fe20000000000 */
[----:B--2---:R-:W-:Y:S01]  /*0640*/  R2UR UR5, R2 ;  /* 0x00000000020572ca */ /* 0x004fe200000e0000 */
[----:B------:R-:W-:Y:S01]  /*0650*/  IMAD.IADD R2, R0, 0x1, -R3 ;  /* 0x0000000100027824 */ /* 0x000fe200078e0a03 */
[----:B------:R-:W-:-:S02]  /*0660*/  ULDC.64 UR6, c[0x0][0x598] ;  /* 0x0001660000067ab9 */ /* 0x000fc40000000a00 */
[----:B------:R-:W-:Y:S01]  /*0670*/  ISETP.NE.U32.AND P0, PT, RZ, UR6, PT ;  /* 0x00000006ff007c0c */ /* 0x000fe2000bf05070 */
[----:B------:R0:W3:Y:S01]  /*0680*/  @!UP2 SYNCS.EXCH.64 URZ, [UR10+0x60], UR8 ;  /* 0x000060080a3fa5b2 */ /* 0x0000e20008000100 */
[----:B------:R0:W-:Y:S02]  /*0690*/  STL [R1+0x2c], R2 ;  /* 0x00002c0201007387 */ /* 0x0001e40000100800 */
[----:B------:R-:W-:Y:S01]  /*06a0*/  ISETP.NE.AND.EX P0, PT, RZ, UR7, PT, P0 ;  /* 0x00000007ff007c0c */ /* 0x000fe2000bf05300 */
[----:B------:R0:W3:Y:S01]  /*06b0*/  @!UP3 SYNCS.EXCH.64 URZ, [UR10+0x68], UR8 ;  /* 0x000068080a3fb5b2 */ /* 0x0000e20008000100 */
[----:B------:R0:W3:Y:S01]  /*06c0*/  @!UP4 SYNCS.EXCH.64 URZ, [UR10+0x70], UR8 ;  /* 0x000070080a3fc5b2 */ /* 0x0000e20008000100 */
[----:B------:R0:W3:Y:S01]  /*06d0*/  @!UP5 SYNCS.EXCH.64 URZ, [UR10+0x78], UR8 ;  /* 0x000078080a3fd5b2 */ /* 0x0000e20008000100 */
[----:B------:R-:W-:Y:S01]  /*06e0*/  NOP ;  /* 0x0000000000007918 */ /* 0x000fe20000000000 */
[----:B---34-:R-:W-:Y:S08]  /*06f0*/  BAR.SYNC.DEFER_BLOCKING 0x0 ;  /* 0x0000000000007b1d */ /* 0x018ff00000010000 */
[----:B0-----:R-:W-:Y:S05]  /*0700*/  @!P0 BRA `(.L_x_3) ;  /* 0x00000000001c8947 */ /* 0x001fea0003800000 */
[----:B------:R-:W0:Y:S02]  /*0710*/  LDC.64 R2, c[0x0][0x598] ;  /* 0x00016600ff027b82 */ /* 0x000e240000000a00 */
[----:B0-----:R-:W2:Y:S02]  /*0720*/  LDG.E.64 R2, desc[UR54][R2.64] ;  /* 0x0000003602027981 */ /* 0x001ea4000c1e1b00 */
[----:B--2---:R-:W-:-:S04]  /*0730*/  ISETP.NE.U32.AND P0, PT, R2, RZ, PT ;  /* 0x000000ff0200720c */ /* 0x004fc80003f05070 */
[----:B------:R-:W-:-:S13]  /*0740*/  ISETP.NE.AND.EX P0, PT, R3, RZ, PT, P0 ;  /* 0x000000ff0300720c */ /* 0x000fda0003f05300 */
[----:B------:R-:W-:Y:S05]  /*0750*/  @!P0 BRA `(.L_x_3) ;  /* 0x0000000000088947 */ /* 0x000fea0003800000 */
[----:B------:R1:W5:Y:S01]  /*0760*/  LD.E R22, desc[UR54][R2.64] ;  /* 0x0000003602167980 */ /* 0x000362000c101900 */
[----:B------:R-:W-:Y:S05]  /*0770*/  BRA `(.L_x_4) ;  /* 0x0000000000247947 */ /* 0x000fea0003800000 */
.L_x_3:
[----:B------:R-:W-:Y:S02]  /*0780*/  ULDC.64 UR6, c[0x0][0x588] ;  /* 0x0001620000067ab9 */ /* 0x000fe40000000a00 */
[----:B------:R-:W-:-:S04]  /*0790*/  ISETP.NE.U32.AND P0, PT, RZ, UR6, PT ;  /* 0x00000006ff007c0c */ /* 0x000fc8000bf05070 */
[----:B------:R-:W-:-:S13]  /*07a0*/  ISETP.NE.AND.EX P0, PT, RZ, UR7, PT, P0 ;  /* 0x00000007ff007c0c */ /* 0x000fda000bf05300 */
[----:B------:R-:W-:Y:S05]  /*07b0*/  @!P0 BRA `(.L_x_5) ;  /* 0x00000000000c8947 */ /* 0x000fea0003800000 */
[----:B------:R-:W0:Y:S02]  /*07c0*/  LDC.64 R22, c[0x0][0x588] ;  /* 0x00016200ff167b82 */ /* 0x000e240000000a00 */
[----:B0-----:R0:W5:Y:S01]  /*07d0*/  LDG.E R22, desc[UR54][R22.64] ;  /* 0x0000003616167981 */ /* 0x001162000c1e1900 */
[----:B------:R-:W-:Y:S05]  /*07e0*/  BRA `(.L_x_4) ;  /* 0x0000000000087947 */ /* 0x000fea0003800000 */
.L_x_5:
[----:B------:R-:W-:Y:S02]  /*07f0*/  ULDC UR6, c[0x0][0x580] ;  /* 0x0001600000067ab9 */ /* 0x000fe40000000800 */
[----:B------:R-:W-:-:S07]  /*0800*/  IMAD.U32 R22, RZ, RZ, UR6 ;  /* 0x00000006ff167e24 */ /* 0x000fce000f8e00ff */
.L_x_4:
[----:B------:R-:W-:Y:S02]  /*0810*/  ULDC.64 UR6, c[0x0][0x5a0] ;  /* 0x0001680000067ab9 */ /* 0x000fe40000000a00 */
[----:B------:R-:W-:-:S04]  /*0820*/  ISETP.NE.U32.AND P0, PT, RZ, UR6, PT ;  /* 0x00000006ff007c0c */ /* 0x000fc8000bf05070 */
[----:B------:R-:W-:-:S13]  /*0830*/  ISETP.NE.AND.EX P0, PT, RZ, UR7, PT, P0 ;  /* 0x00000007ff007c0c */ /* 0x000fda000bf05300 */
[----:B------:R-:W-:Y:S05]  /*0840*/  @!P0 BRA `(.L_x_6) ;  /* 0x00000000001c8947 */ /* 0x000fea0003800000 */
[----:B-1----:R-:W1:Y:S02]  /*0850*/  LDC.64 R2, c[0x0][0x5a0] ;  /* 0x00016800ff027b82 */ /* 0x002e640000000a00 */
[----:B-1----:R-:W2:Y:S02]  /*0860*/  LDG.E.64 R2, desc[UR54][R2.64] ;  /* 0x0000003602027981 */ /* 0x002ea4000c1e1b00 */
[----:B--2---:R-:W-:-:S04]  /*0870*/  ISETP.NE.U32.AND P0, PT, R2, RZ, PT ;  /* 0x000000ff0200720c */ /* 0x004fc80003f05070 */
[----:B------:R-:W-:-:S13]  /*0880*/  ISETP.NE.AND.EX P0, PT, R3, RZ, PT, P0 ;  /* 0x000000ff0300720c */ /* 0x000fda0003f05300 */
[----:B------:R-:W-:Y:S05]  /*0890*/  @!P0 BRA `(.L_x_6) ;  /* 0x0000000000088947 */ /* 0x000fea0003800000 */
[----:B------:R3:W5:Y:S01]  /*08a0*/  LD.E R19, desc[UR54][R2.64] ;  /* 0x0000003602137980 */ /* 0x000762000c101900 */
[----:B------:R-:W-:Y:S05]  /*08b0*/  BRA `(.L_x_7) ;  /* 0x0000000000247947 */ /* 0x000fea0003800000 */
.L_x_6:
[----:B------:R-:W-:Y:S02]  /*08c0*/  ULDC.64 UR6, c[0x0][0x590] ;  /* 0x0001640000067ab9 */ /* 0x000fe40000000a00 */
[----:B------:R-:W-:-:S04]  /*08d0*/  ISETP.NE.U32.AND P0, PT, RZ, UR6, PT ;  /* 0x00000006ff007c0c */ /* 0x000fc8000bf05070 */
[----:B------:R-:W-:-:S13]  /*08e0*/  ISETP.NE.AND.EX P0, PT, RZ, UR7, PT, P0 ;  /* 0x00000007ff007c0c */ /* 0x000fda000bf05300 */
[----:B------:R-:W-:Y:S05]  /*08f0*/  @!P0 BRA `(.L_x_8) ;  /* 0x00000000000c8947 */ /* 0x000fea0003800000 */
[----:B-1----:R-:W1:Y:S02]  /*0900*/  LDC.64 R2, c[0x0][0x590] ;  /* 0x00016400ff027b82 */ /* 0x002e640000000a00 */
[----:B-1----:R2:W5:Y:S01]  /*0910*/  LDG.E R19, desc[UR54][R2.64] ;  /* 0x0000003602137981 */ /* 0x002562000c1e1900 */
[----:B------:R-:W-:Y:S05]  /*0920*/  BRA `(.L_x_7) ;  /* 0x0000000000087947 */ /* 0x000fea0003800000 */
.L_x_8:
[----:B------:R-:W-:Y:S02]  /*0930*/  ULDC UR6, c[0x0][0x584] ;  /* 0x0001610000067ab9 */ /* 0x000fe40000000800 */
[----:B------:R-:W-:-:S07]  /*0940*/  IMAD.U32 R19, RZ, RZ, UR6 ;  /* 0x00000006ff137e24 */ /* 0x000fce000f8e00ff */
.L_x_7:
[----:B------:R-:W4:Y:S01]  /*0950*/  LDL.LU R4, [R1+0x28] ;  /* 0x0000280001047983 */ /* 0x000f220000300800 */
[----:B-123--:R-:W1:Y:S01]  /*0960*/  LDC R2, c[0x0][0x65c] ;  /* 0x00019700ff027b82 */ /* 0x00ee620000000800 */
[----:B------:R-:W-:Y:S01]  /*0970*/  IMAD.MOV.U32 R3, RZ, RZ, RZ ;  /* 0x000000ffff037224 */ /* 0x000fe200078e00ff */
[----:B------:R-:W-:Y:S01]  /*0980*/  UISETP.NE.AND UP0, UPT, UR13, 0x2, UPT ;  /* 0x000000020d00788c */ /* 0x000fe2000bf05270 */
[----:B------:R-:W2:Y:S01]  /*0990*/  S2R R11, SR_CTAID.Y ;  /* 0x00000000000b7919 */ /* 0x000ea20000002600 */
[----:B------:R-:W-:Y:S01]  /*09a0*/  ULDC UR8, c[0x0][0x28c] ;  /* 0x0000a30000087ab9 */ /* 0x000fe20000000800 */
[----:B------:R-:W-:Y:S01]  /*09b0*/  UMOV UR50, URZ ;  /* 0x0000003f00327c82 */ /* 0x000fe20008000000 */
[----:B------:R-:W-:Y:S02]  /*09c0*/  UIADD3 UR8, UR8, 0x1f, URZ ;  /* 0x0000001f08087890 */ /* 0x000fe4000fffe03f */
[----:B------:R-:W-:Y:S01]  /*09d0*/  PLOP3.LUT P0, PT, PT, PT, UP0, 0x80, 0x0 ;  /* 0x000000000000781c */ /* 0x000fe20003f0f008 */
[----:B------:R-:W-:Y:S01]  /*09e0*/  UMOV UR49, URZ ;  /* 0x0000003f00317c82 */ /* 0x000fe20008000000 */
[----:B------:R-:W-:Y:S01]  /*09f0*/  USHF.R.S32.HI UR9, URZ, 0x1f, UR8 ;  /* 0x0000001f3f097899 */ /* 0x000fe20008011408 */
[----:B------:R-:W-:-:S03]  /*0a00*/  ULDC.64 UR10, c[0x0][0x650] ;  /* 0x00019400000a7ab9 */ /* 0x000fc60000000a00 */
[----:B------:R-:W-:-:S04]  /*0a10*/  ULEA.HI UR9, UR9, UR8, URZ, 0x5 ;  /* 0x0000000809097291 */ /* 0x000fc8000f8f283f */
[----:B------:R-:W-:Y:S01]  /*0a20*/  USHF.R.S32.HI UR37, URZ, 0x5, UR9 ;  /* 0x000000053f257899 */ /* 0x000fe20008011409 */
[----:B-1----:R-:W-:Y:S02]  /*0a30*/  ISETP.NE.AND P2, PT, R2, 0x1, PT ;  /* 0x000000010200780c */ /* 0x002fe40003f45270 */
[----:B------:R-:W1:Y:S11]  /*0a40*/  S2R R2, SR_CTAID.X ;  /* 0x0000000000027919 */ /* 0x000e760000002500 */
[----:B------:R-:W1:Y:S01]  /*0a50*/  @P2 LDC R7, c[0x0][0x10] ;  /* 0x00000400ff072b82 */ /* 0x000e620000000800 */
[----:B------:R-:W-:-:S07]  /*0a60*/  @P2 IMAD.MOV.U32 R5, RZ, RZ, RZ ;  /* 0x000000ffff052224 */ /* 0x000fce00078e00ff */
[----:B------:R-:W3:Y:S01]  /*0a70*/  @!P2 LDC R9, c[0x0][0xc] ;  /* 0x00000300ff09ab82 */ /* 0x000ee20000000800 */
[----:B------:R-:W-:Y:S01]  /*0a80*/  ULDC UR6, c[0x0][0xc] ;  /* 0x0000030000067ab9 */ /* 0x000fe20000000800 */
[----:B------:R-:W-:Y:S01]  /*0a90*/  ULDC UR7, c[0x0][0x10] ;  /* 0x0000040000077ab9 */ /* 0x000fe20000000800 */
[----:B------:R-:W-:Y:S01]  /*0aa0*/  ULDC UR8, c[0x0][0x14] ;  /* 0x0000050000087ab9 */ /* 0x000fe20000000800 */
[----:B------:R-:W-:-:S04]  /*0ab0*/  UIMAD.WIDE.U32 UR6, UR6, UR7, URZ ;  /* 0x00000007060672a5 */ /* 0x000fc8000f8e003f */
[----:B------:R-:W-:Y:S02]  /*0ac0*/  UIMAD.WIDE.U32 UR52, UR6, UR8, URZ ;  /* 0x00000008063472a5 */ /* 0x000fe4000f8e003f */
[----:B------:R-:W-:-:S04]  /*0ad0*/  UIMAD UR38, UR7, UR8, URZ ;  /* 0x00000008072672a4 */ /* 0x000fc8000f8e023f */
[----:B------:R-:W-:Y:S01]  /*0ae0*/  UIADD3 UR38, UR53, UR38, URZ ;  /* 0x0000002635267290 */ /* 0x000fe2000fffe03f */
[----:B----4-:R-:W-:-:S04]  /*0af0*/  LOP3.LUT R4, R4, 0xfffffffd, RZ, 0xc0, !PT ;  /* 0xfffffffd04047812 */ /* 0x010fc800078ec0ff */
[----:B------:R-:W-:-:S05]  /*0b00*/  @P2 LOP3.LUT R4, R4, 0x2, RZ, 0xfc, !PT ;  /* 0x0000000204042812 */ /* 0x000fca00078efcff */
[----:B------:R2:W-:Y:S02]  /*0b10*/  STL [R1+0x28], R4 ;  /* 0x0000280401007387 */ /* 0x0005e40000100800 */
[----:B--2---:R-:W-:-:S04]  /*0b20*/  @P2 IMAD.MOV.U32 R4, RZ, RZ, R11 ;  /* 0x000000ffff042224 */ /* 0x004fc800078e000b */
[----:B-1----:R-:W-:-:S04]  /*0b30*/  @P2 IMAD.WIDE.U32 R6, R2, R7, R4 ;  /* 0x0000000702062225 */ /* 0x002fc800078e0004 */
[----:B---3--:R-:W-:-:S04]  /*0b40*/  @!P2 IMAD.WIDE.U32 R4, R9, R11, R2 ;  /* 0x0000000b0904a225 */ /* 0x008fc800078e0002 */
[----:B------:R-:W-:Y:S02]  /*0b50*/  @P2 IMAD.MOV.U32 R9, RZ, RZ, RZ ;  /* 0x000000ffff092224 */ /* 0x000fe400078e00ff */
[----:B------:R-:W-:Y:S02]  /*0b60*/  @P2 IMAD.MOV.U32 R10, RZ, RZ, R6 ;  /* 0x000000ffff0a2224 */ /* 0x000fe400078e0006 */
[----:B------:R-:W-:Y:S02]  /*0b70*/  @P2 IMAD.IADD R8, R7, 0x1, R9 ;  /* 0x0000000107082824 */ /* 0x000fe400078e0209 */
[----:B------:R-:W-:Y:S02]  /*0b80*/  @!P2 IMAD.MOV.U32 R10, RZ, RZ, R4 ;  /* 0x000000ffff0aa224 */ /* 0x000fe400078e0004 */
[----:B------:R-:W-:Y:S02]  /*0b90*/  @!P2 IMAD.MOV.U32 R8, RZ, RZ, R5 ;  /* 0x000000ffff08a224 */ /* 0x000fe400078e0005 */
[----:B------:R-:W-:Y:S01]  /*0ba0*/  IMAD.MOV.U32 R12, RZ, RZ, R10 ;  /* 0x000000ffff0c7224 */ /* 0x000fe200078e000a */
[----:B------:R1:W-:Y:S01]  /*0bb0*/  STL [R1+0x34], R10 ;  /* 0x0000340a01007387 */ /* 0x0003e20000100800 */
[----:B------:R-:W-:-:S03]  /*0bc0*/  IMAD.MOV.U32 R20, RZ, RZ, R8 ;  /* 0x000000ffff147224 */ /* 0x000fc600078e0008 */
[----:B------:R1:W-:Y:S01]  /*0bd0*/  STL [R1+0x30], R8 ;  /* 0x0000300801007387 */ /* 0x0003e20000100800 */
[----:B------:R-:W-:Y:S05]  /*0be0*/  @P0 BRA `(.L_x_9) ;  /* 0x0000000000280947 */ /* 0x000fea0003800000 */
[----:B------:R-:W-:Y:S01]  /*0bf0*/  IADD3 R12, P0, R12, UR52, RZ ;  /* 0x000000340c0c7c10 */ /* 0x000fe2000ff1e0ff */
[----:B------:R-:W-:Y:S02]  /*0c00*/  UISETP.GE.U32.AND UP0, UPT, UR37, 0x5, UPT ;  /* 0x000000052500788c */ /* 0x000fe4000bf06070 */
[----:B------:R-:W-:Y:S01]  /*0c10*/  UIMAD.WIDE.U32 UR6, UR37, -0x33333333, URZ ;  /* 0xcccccccd250678a5 */ /* 0x000fe2000f8e003f */
[----:B------:R-:W-:Y:S01]  /*0c20*/  IADD3.X R20, R20, UR38, RZ, P0, !PT ;  /* 0x0000002614147c10 */ /* 0x000fe200087fe4ff */
[----:B------:R2:W-:Y:S01]  /*0c30*/  STL [R1+0x34], R12 ;  /* 0x0000340c01007387 */ /* 0x0005e20000100800 */
[----:B------:R-:W-:Y:S01]  /*0c40*/  UMOV UR49, URZ ;  /* 0x0000003f00317c82 */ /* 0x000fe20008000000 */
[----:B------:R-:W-:Y:S02]  /*0c50*/  USHF.R.U32.HI UR6, URZ, 0x2, UR7 ;  /* 0x000000023f067899 */ /* 0x000fe40008011607 */
[----:B------:R2:W-:Y:S02]  /*0c60*/  STL [R1+0x30], R20 ;  /* 0x0000301401007387 */ /* 0x0005e40000100800 */
[----:B------:R-:W-:-:S02]  /*0c70*/  UIMAD UR50, UR6, -0x5, UR37 ;  /* 0xfffffffb063278a4 */ /* 0x000fc4000f8e0225 */
[----:B------:R-:W-:-:S12]  /*0c80*/  @UP0 ULOP3.LUT UR49, UR6, 0x1, URZ, 0xc0, !UPT ;  /* 0x0000000106310892 */ /* 0x000fd8000f8ec03f */
.L_x_9:
[----:B------:R-:W-:Y:S01]  /*0c90*/  ISETP.GE.U32.AND P0, PT, R12, UR10, PT ;  /* 0x0000000a0c007c0c */ /* 0x000fe2000bf06070 */
[----:B------:R-:W-:Y:S01]  /*0ca0*/  IMAD.MOV.U32 R17, RZ, RZ, -0x1 ;  /* 0xffffffffff117424 */ /* 0x000fe200078e00ff */
[----:B------:R-:W-:Y:S01]  /*0cb0*/  PRMT R4, RZ, 0x7610, R4 ;  /* 0x00007610ff047816 */ /* 0x000fe20000000004 */
[----:B------:R-:W-:Y:S01]  /*0cc0*/  IMAD.MOV.U32 R18, RZ, RZ, -0x1 ;  /* 0xffffffffff127424 */ /* 0x000fe200078e00ff */
[----:B------:R-:W-:Y:S01]  /*0cd0*/  ISETP.GE.U32.AND.EX P0, PT, R20, UR11, PT, P0 ;  /* 0x0000000b14007c0c */ /* 0x000fe2000bf06100 */
[----:B------:R-:W-:-:S12]  /*0ce0*/  IMAD.MOV.U32 R16, RZ, RZ, -0x1 ;  /* 0xffffffffff107424 */ /* 0x000fd800078e00ff */
[----:B------:R-:W-:Y:S05]  /*0cf0*/  @P0 BRA `(.L_x_10) ;  /* 0x0000000400600947 */ /* 0x000fea0003800000 */
[----:B------:R-:W3:Y:S01]  /*0d00*/  LDC.64 R14, c[0x0][0x628] ;  /* 0x00018a00ff0e7b82 */ /* 0x000ee20000000a00 */
[----:B------:R-:W-:Y:S02]  /*0d10*/  IMAD.MOV.U32 R4, RZ, RZ, R12 ;  /* 0x000000ffff047224 */ /* 0x000fe400078e000c */
[----:B------:R-:W-:-:S05]  /*0d20*/  IMAD.MOV.U32 R5, RZ, RZ, R20 ;  /* 0x000000ffff057224 */ /* 0x000fca00078e0014 */
[----:B-1----:R-:W1:Y:S08]  /*0d30*/  LDC R10, c[0x0][0x630] ;  /* 0x00018c00ff0a7b82 */ /* 0x002e700000000800 */
[----:B------:R-:W4:Y:S01]  /*0d40*/  LDC.64 R16, c[0x0][0x620] ;  /* 0x00018800ff107b82 */ /* 0x000f220000000a00 */
[----:B---3--:R-:W-:-:S04]  /*0d50*/  ISETP.NE.U32.AND P0, PT, R14, RZ, PT ;  /* 0x000000ff0e00720c */ /* 0x008fc80003f05070 */
[----:B------:R-:W-:-:S13]  /*0d60*/  ISETP.NE.AND.EX P0, PT, R15, RZ, PT, P0 ;  /* 0x000000ff0f00720c */ /* 0x000fda0003f05300 */
[----:B-1--4-:R-:W-:Y:S05]  /*0d70*/  @!P0 BRA `(.L_x_11) ;  /* 0x0000000000288947 */ /* 0x012fea0003800000 */
[----:B------:R-:W1:Y:S02]  /*0d80*/  LDC R9, c[0x0][0x634] ;  /* 0x00018d00ff097b82 */ /* 0x000e640000000800 */
[----:B-1----:R-:W-:-:S05]  /*0d90*/  IADD3 R9, P0, R12, R9, RZ ;  /* 0x000000090c097210 */ /* 0x002fca0007f1e0ff */
[----:B------:R-:W-:-:S04]  /*0da0*/  IMAD.X R13, RZ, RZ, R20, P0 ;  /* 0x000000ffff0d7224 */ /* 0x000fc800000e0614 */
[----:B------:R-:W-:-:S04]  /*0db0*/  IMAD.WIDE.U32 R4, R13, R14, RZ ;  /* 0x0000000e0d047225 */ /* 0x000fc800078e00ff */
[----:B------:R-:W-:-:S04]  /*0dc0*/  IMAD.WIDE.U32 R6, P0, R9, R15, R4 ;  /* 0x0000000f09067225 */ /* 0x000fc80007800004 */
[----:B------:R-:W-:-:S04]  /*0dd0*/  IMAD.WIDE.U32 R4, R9, R14, RZ ;  /* 0x0000000e09047225 */ /* 0x000fc800078e00ff */
[----:B------:R-:W-:Y:S01]  /*0de0*/  IMAD.X R9, RZ, RZ, RZ, P0 ;  /* 0x000000ffff097224 */ /* 0x000fe200000e06ff */
[----:B------:R-:W-:Y:S01]  /*0df0*/  IADD3 RZ, P0, R5, R6, RZ ;  /* 0x0000000605ff7210 */ /* 0x000fe20007f1e0ff */
[----:B------:R-:W-:-:S04]  /*0e00*/  IMAD.MOV.U32 R8, RZ, RZ, R7 ;  /* 0x000000ffff087224 */ /* 0x000fc800078e0007 */
[----:B------:R-:W-:-:S08]  /*0e10*/  IMAD.WIDE.U32.X R4, R13, R15, R8, P0 ;  /* 0x0000000f0d047225 */ /* 0x000fd000000e0408 */
.L_x_11:
[-CC-:B------:R-:W-:Y:S01]  /*0e20*/  SHF.R.U64 R25, R4, R10.reuse, R5.reuse ;  /* 0x0000000a04197219 */ /* 0x180fe20000001205 */
[----:B------:R-:W1:Y:S01]  /*0e30*/  LDC R8, c[0x0][0x618] ;  /* 0x00018600ff087b82 */ /* 0x000e620000000800 */
[----:B------:R-:W-:Y:S01]  /*0e40*/  SHF.R.U32.HI R4, RZ, R10, R5 ;  /* 0x0000000aff047219 */ /* 0x000fe20000011605 */
[----:B------:R-:W-:Y:S01]  /*0e50*/  IMAD.MOV.U32 R5, RZ, RZ, R20 ;  /* 0x000000ffff057224 */ /* 0x000fe200078e0014 */
[----:B------:R-:W-:Y:S01]  /*0e60*/  IADD3 R9, P0, RZ, -R25, RZ ;  /* 0x80000019ff097210 */ /* 0x000fe20007f1e0ff */
[----:B------:R-:W-:Y:S01]  /*0e70*/  ULDC UR6, c[0x0][0x150] ;  /* 0x0000540000067ab9 */ /* 0x000fe20000000800 */
[----:B------:R-:W-:-:S03]  /*0e80*/  I2FP.F32.U32 R3, R2 ;  /* 0x0000000200037245 */ /* 0x000fc60000201000 */
[----:B--2---:R-:W2:Y:S01]  /*0e90*/  LDC.64 R20, c[0x0][0x640] ;  /* 0x00019000ff147b82 */ /* 0x004ea20000000a00 */
[----:B------:R-:W-:Y:S02]  /*0ea0*/  IMAD.X R13, RZ, RZ, ~R4, P0 ;  /* 0x000000ffff0d7224 */ /* 0x000fe400000e0e04 */
[----:B------:R-:W-:Y:S01]  /*0eb0*/  FMUL R3, R3, UR6 ;  /* 0x0000000603037c20 */ /* 0x000fe20008400000 */
[----:B------:R-:W-:Y:S01]  /*0ec0*/  IMAD.MOV.U32 R4, RZ, RZ, R12 ;  /* 0x000000ffff047224 */ /* 0x000fe200078e000c */
[----:B------:R-:W-:Y:S01]  /*0ed0*/  ULDC UR6, c[0x0][0x154] ;  /* 0x0000550000067ab9 */ /* 0x000fe20000000800 */
[-C--:B------:R-:W-:Y:S02]  /*0ee0*/  IMAD R6, R13, R16.reuse, RZ ;  /* 0x000000100d067224 */ /* 0x080fe400078e02ff */
[C---:B------:R-:W-:Y:S01]  /*0ef0*/  IMAD.WIDE.U32 R4, R9.reuse, R16, R4 ;  /* 0x0000001009047225 */ /* 0x040fe200078e0004 */
[----:B------:R-:W3:Y:S01]  /*0f00*/  LDC R10, c[0x0][0x608] ;  /* 0x00018200ff0a7b82 */ /* 0x000ee20000000800 */
[----:B------:R-:W4:Y:S02]  /*0f10*/  F2I.U32.TRUNC.NTZ R3, R3 ;  /* 0x0000000300037305 */ /* 0x000f24000020f000 */
[----:B------:R-:W-:-:S04]  /*0f20*/  IMAD R9, R9, R17, R6 ;  /* 0x0000001109097224 */ /* 0x000fc800078e0206 */
[----:B------:R-:W-:Y:S01]  /*0f30*/  IMAD.IADD R5, R5, 0x1, R9 ;  /* 0x0000000105057824 */ /* 0x000fe200078e0209 */
[----:B------:R-:W0:Y:S01]  /*0f40*/  LDC R7, c[0x0][0x144] ;  /* 0x00005100ff077b82 */ /* 0x000e220000000800 */
[----:B------:R-:W-:-:S03]  /*0f50*/  IMAD.MOV.U32 R9, RZ, RZ, 0x1 ;  /* 0x00000001ff097424 */ /* 0x000fc600078e00ff */
[-C--:B-1----:R-:W-:Y:S02]  /*0f60*/  SHF.R.U64 R16, R4, R8.reuse, R5 ;  /* 0x0000000804107219 */ /* 0x082fe40000001205 */
[----:B------:R-:W-:Y:S02]  /*0f70*/  I2FP.F32.U32 R4, R11 ;  /* 0x0000000b00047245 */ /* 0x000fe40000201000 */
[----:B------:R-:W1:Y:S01]  /*0f80*/  LDC R18, c[0x0][0x658] ;  /* 0x00019600ff127b82 */ /* 0x000e620000000800 */
[----:B--2---:R-:W-:Y:S01]  /*0f90*/  ISETP.NE.U32.AND P0, PT, R20, RZ, PT ;  /* 0x000000ff1400720c */ /* 0x004fe20003f05070 */
[----:B----4-:R-:W-:Y:S02]  /*0fa0*/  IMAD.MOV R6, RZ, RZ, -R3 ;  /* 0x000000ffff067224 */ /* 0x010fe400078e0a03 */
[----:B------:R-:W-:Y:S01]  /*0fb0*/  FMUL R4, R4, UR6 ;  /* 0x0000000604047c20 */ /* 0x000fe20008400000 */
[----:B------:R-:W-:Y:S01]  /*0fc0*/  SHF.R.U32.HI R3, RZ, R8, R5 ;  /* 0x00000008ff037219 */ /* 0x000fe20000011605 */
[----:B------:R-:W-:Y:S01]  /*0fd0*/  IMAD.MOV.U32 R5, RZ, RZ, -0x1 ;  /* 0xffffffffff057424 */ /* 0x000fe200078e00ff */
[----:B------:R-:W-:Y:S01]  /*0fe0*/  ISETP.NE.AND.EX P0, PT, R21, RZ, PT, P0 ;  /* 0x000000ff1500720c */ /* 0x000fe20003f05300 */
[----:B------:R2:W4:Y:S01]  /*0ff0*/  F2I.U32.TRUNC.NTZ R12, R4 ;  /* 0x00000004000c7305 */ /* 0x000522000020f000 */
[----:B------:R-:W2:Y:S01]  /*1000*/  LDC R14, c[0x0][0x148] ;  /* 0x00005200ff0e7b82 */ /* 0x000ea20000000800 */
[----:B---3--:R-:W-:-:S02]  /*1010*/  SHF.R.U64 R27, R16, R10, R3 ;  /* 0x0000000a101b7219 */ /* 0x008fc40000001203 */
[----:B------:R-:W-:-:S05]  /*1020*/  SHF.R.U32.HI R3, RZ, R10, R3 ;  /* 0x0000000aff037219 */ /* 0x000fca0000011603 */
[----:B------:R-:W3:Y:S01]  /*1030*/  LDC R17, c[0x0][0x600] ;  /* 0x00018000ff117b82 */ /* 0x000ee20000000800 */
[----:B0-----:R-:W-:-:S07]  /*1040*/  IMAD R8, R7, R6, R2 ;  /* 0x0000000607087224 */ /* 0x001fce00078e0202 */
[----:B------:R-:W0:Y:S01]  /*1050*/  LDC R15, c[0x0][0x648] ;  /* 0x00019200ff0f7b82 */ /* 0x000e220000000800 */
[-C--:B-1----:R-:W-:Y:S02]  /*1060*/  SHF.L.U32 R2, R5, R18.reuse, RZ ;  /* 0x0000001205027219 */ /* 0x082fe400000006ff */
[--C-:B------:R-:W-:Y:S02]  /*1070*/  SHF.R.U64 R26, R27, R18, R3.reuse ;  /* 0x000000121b1a7219 */ /* 0x100fe40000001203 */
[----:B------:R-:W-:Y:S02]  /*1080*/  LOP3.LUT R10, RZ, R2, RZ, 0x33, !PT ;  /* 0x00000002ff0a7212 */ /* 0x000fe400078e33ff */
[-C--:B------:R-:W-:Y:S01]  /*1090*/  SHF.R.U32.HI R3, RZ, R18.reuse, R3 ;  /* 0x00000012ff037219 */ /* 0x080fe20000011603 */
[----:B------:R-:W1:Y:S01]  /*10a0*/  LDC R23, c[0x0][0x638] ;  /* 0x00018e00ff177b82 */ /* 0x000e620000000800 */
[----:B------:R-:W-:Y:S01]  /*10b0*/  SHF.L.U32 R9, R9, R18, RZ ;  /* 0x0000001209097219 */ /* 0x000fe200000006ff */
[----:B------:R-:W-:-:S06]  /*10c0*/  IMAD.MOV.U32 R2, RZ, RZ, R26 ;  /* 0x000000ffff027224 */ /* 0x000fcc00078e001a */
[----:B------:R-:W0:Y:S01]  /*10d0*/  LDC R24, c[0x0][0x610] ;  /* 0x00018400ff187b82 */ /* 0x000e220000000800 */
[----:B--2-4-:R-:W-:Y:S05]  /*10e0*/  @!P0 BRA `(.L_x_12) ;  /* 0x0000000000288947 */ /* 0x014fea0003800000 */
[----:B------:R-:W2:Y:S02]  /*10f0*/  LDC R7, c[0x0][0x64c] ;  /* 0x00019300ff077b82 */ /* 0x000ea40000000800 */
[----:B--2---:R-:W-:-:S05]  /*1100*/  IADD3 R7, P0, R26, R7, RZ ;  /* 0x000000071a077210 */ /* 0x004fca0007f1e0ff */
        /* <DEDUP_REMOVED lines=8> */
.L_x_12:
[----:B0-----:R-:W-:Y:S01]  /*1190*/  SHF.R.U64 R2, R2, R15, R3 ;  /* 0x0000000f02027219 */ /* 0x001fe20000001203 */
[----:B---3--:R-:W-:Y:S01]  /*11a0*/  VIADD R3, R17, 0xffffffff ;  /* 0xffffffff11037836 */ /* 0x008fe20000000000 */
[----:B------:R-:W-:Y:S01]  /*11b0*/  LOP3.LUT R10, R27, R10, RZ, 0xc0, !PT ;  /* 0x0000000a1b0a7212 */ /* 0x000fe200078ec0ff */
[----:B------:R-:W-:Y:S02]  /*11c0*/  IMAD.MOV R12, RZ, RZ, -R12 ;  /* 0x000000ffff0c7224 */ /* 0x000fe400078e0a0c */
[----:B------:R-:W-:Y:S01]  /*11d0*/  IMAD.MOV R4, RZ, RZ, -R2 ;  /* 0x000000ffff047224 */ /* 0x000fe200078e0a02 */
[----:B------:R-:W-:Y:S01]  /*11e0*/  LOP3.LUT R3, R16, R3, RZ, 0xc0, !PT ;  /* 0x0000000310037212 */ /* 0x000fe200078ec0ff */
[----:B------:R-:W-:Y:S02]  /*11f0*/  IMAD R9, R9, R2, R10 ;  /* 0x0000000209097224 */ /* 0x000fe400078e020a */
[----:B------:R-:W-:Y:S02]  /*1200*/  @P2 IMAD R8, R14, R12, R11 ;  /* 0x0000000c0e082224 */ /* 0x000fe400078e020b */
[----:B-1----:R-:W-:-:S02]  /*1210*/  IMAD R2, R4, R23, R26 ;  /* 0x0000001704027224 */ /* 0x002fc400078e021a */
[----:B------:R-:W-:Y:S02]  /*1220*/  IMAD R8, R9, R24, R8 ;  /* 0x0000001809087224 */ /* 0x000fe400078e0208 */
[----:B------:R-:W-:Y:S02]  /*1230*/  IMAD R17, R2, R17, R3 ;  /* 0x0000001102117224 */ /* 0x000fe400078e0203 */
[----:B------:R-:W-:Y:S02]  /*1240*/  IMAD.MOV.U32 R4, RZ, RZ, 0x1 ;  /* 0x00000001ff047424 */ /* 0x000fe400078e00ff */
[----:B------:R-:W-:Y:S01]  /*1250*/  IMAD.MOV.U32 R16, RZ, RZ, R25 ;  /* 0x000000ffff107224 */ /* 0x000fe200078e0019 */
[----:B------:R-:W-:Y:S02]  /*1260*/  SEL R18, R17, R8, !P2 ;  /* 0x0000000811127207 */ /* 0x000fe40005000000 */
[----:B------:R-:W-:-:S07]  /*1270*/  SEL R17, R8, R17, !P2 ;  /* 0x0000001108117207 */ /* 0x000fce0005000000 */
.L_x_10:
[----:B------:R-:W-:Y:S05]  /*1280*/  @!P1 BRA `(.L_x_13) ;  /* 0x000000c800249947 */ /* 0x000fea0003800000 */
[----:B------:R-:W-:-:S06]  /*1290*/  UISETP.GT.U32.AND UP0, UPT, UR12, 0x1, UPT ;  /* 0x000000010c00788c */ /* 0x000fcc000bf04070 */
[----:B------:R-:W-:-:S13]  /*12a0*/  PLOP3.LUT P0, PT, PT, PT, UP0, 0x80, 0x0 ;  /* 0x000000000000781c */ /* 0x000fda0003f0f008 */
[----:B------:R-:W-:Y:S05]  /*12b0*/  @P0 EXIT ;  /* 0x000000000000094d */ /* 0x000fea0003800000 */
.L_x_14:
[----:B------:R-:W-:-:S08]  /*12c0*/  NOP ;  /* 0x0000000000007918 */ /* 0x000fd00000000000 */
[----:B------:R-:W3:Y:S02]  /*12d0*/  USETMAXREG.TRY_ALLOC.CTAPOOL UP0, 0xe8 ;  /* 0x000000e8000079c8 */ /* 0x000ee40008000600 */
[----:B---3--:R-:W-:-:S13]  /*12e0*/  PLOP3.LUT P0, PT, PT, PT, UP0, 0x80, 0x0 ;  /* 0x000000000000781c */ /* 0x008fda0003f0f008 */
[----:B------:R-:W-:Y:S05]  /*12f0*/  @!P0 BRA `(.L_x_14) ;  /* 0xfffffffc00f08947 */ /* 0x000fea000383ffff */
[----:B------:R-:W-:-:S13]  /*1300*/  LOP3.LUT P0, RZ, R4, 0xff, RZ, 0xc0, !PT ;  /* 0x000000ff04ff7812 */ /* 0x000fda000780c0ff */
[----:B------:R-:W-:Y:S05]  /*1310*/  @!P0 EXIT ;  /* 0x000000000000894d */ /* 0x000fea0003800000 */
[----:B------:R-:W3:Y:S01]  /*1320*/  LDL.LU R6, [R1+0x2c] ;  /* 0x00002c0001067983 */ /* 0x000ee20000300800 */
[----:B------:R-:W4:Y:S01]  /*1330*/  S2UR UR4, SR_CgaCtaId ;  /* 0x00000000000479c3 */ /* 0x000f220000008800 */
[----:B------:R-:W-:Y:S01]  /*1340*/  UIADD3 UR5, UR5, -0x1, URZ ;  /* 0xffffffff05057890 */ /* 0x000fe2000fffe03f */
[----:B------:R-:W-:Y:S01]  /*1350*/  UMOV UR43, 0x400 ;  /* 0x00000400002b7882 */ /* 0x000fe20000000000 */
[----:B------:R-:W-:Y:S02]  /*1360*/  ULOP3.LUT UR39, UR36, 0x1, URZ, 0xfc, !UPT ;  /* 0x0000000124277892 */ /* 0x000fe4000f8efc3f */
[----:B------:R-:W-:Y:S02]  /*1370*/  USHF.L.U32 UR42, UR5, 0x3, URZ ;  /* 0x00000003052a7899 */ /* 0x000fe4000800063f */
[----:B------:R-:W-:Y:S02]  /*1380*/  UISETP.NE.AND UP0, UPT, UR5, URZ, UPT ;  /* 0x0000003f0500728c */ /* 0x000fe4000bf05270 */
[----:B------:R-:W-:-:S02]  /*1390*/  ULOP3.LUT UR48, UR42, 0x8, URZ, 0xc0, !UPT ;  /* 0x000000082a307892 */ /* 0x000fc4000f8ec03f */
[----:B------:R-:W-:Y:S02]  /*13a0*/  UIADD3 UR40, UR37, -0x1, URZ ;  /* 0xffffffff25287890 */ /* 0x000fe4000fffe03f */
[----:B------:R-:W-:Y:S02]  /*13b0*/  USHF.L.U32 UR41, UR37, 0x1, URZ ;  /* 0x0000000125297899 */ /* 0x000fe4000800063f */
[----:B------:R-:W-:Y:S02]  /*13c0*/  ULOP3.LUT UR45, UR42, 0x8, URZ, 0xc, !UPT ;  /* 0x000000082a2d7892 */ /* 0x000fe4000f8e0c3f */
[----:B------:R-:W-:Y:S02]  /*13d0*/  USEL UR46, URZ, 0x1, UP0 ;  /* 0x000000013f2e7887 */ /* 0x000fe40008000000 */
[----:B------:R-:W-:Y:S02]  /*13e0*/  ULOP3.LUT UR48, UR48, 0x18, URZ, 0x3c, !UPT ;  /* 0x0000001830307892 */ /* 0x000fe4000f8e3c3f */
[----:B----4-:R-:W-:-:S03]  /*13f0*/  ULEA UR43, UR4, UR43, 0x18 ;  /* 0x0000002b042b7291 */ /* 0x010fc6000f8ec03f */
[----:B------:R-:W-:Y:S01]  /*1400*/  ULDC UR4, c[0x0][0x284] ;  /* 0x0000a10000047ab9 */ /* 0x000fe20000000800 */
[----:B------:R-:W-:-:S04]  /*1410*/  UIADD3 UR44, UR43, 0x60, URZ ;  /* 0x000000602b2c7890 */ /* 0x000fc8000fffe03f */
[----:B------:R-:W-:Y:S01]  /*1420*/  UIADD3 UR47, UR42, UR44, URZ ;  /* 0x0000002c2a2f7290 */ /* 0x000fe2000fffe03f */
[----:B---3--:R-:W-:-:S04]  /*1430*/  SHF.R.S32.HI R0, RZ, 0x1f, R6 ;  /* 0x0000001fff007819 */ /* 0x008fc80000011406 */
[CC--:B------:R-:W-:Y:S02]  /*1440*/  LEA.HI R2, R0.reuse, R6.reuse, RZ, 0x2 ;  /* 0x0000000600027211 */ /* 0x0c0fe400078f10ff */
[----:B------:R-:W-:Y:S02]  /*1450*/  LEA.HI R0, R0, R6, RZ, 0x5 ;  /* 0x0000000600007211 */ /* 0x000fe400078f28ff */
[--C-:B------:R-:W-:Y:S02]  /*1460*/  SHF.R.S32.HI R156, RZ, 0x2, R2.reuse ;  /* 0x00000002ff9c7819 */ /* 0x100fe40000011402 */
[----:B------:R-:W-:Y:S02]  /*1470*/  LOP3.LUT R4, R0, 0xffffffe0, RZ, 0xc0, !PT ;  /* 0xffffffe000047812 */ /* 0x000fe400078ec0ff */
[----:B------:R-:W-:Y:S02]  /*1480*/  SHF.R.S32.HI R3, RZ, 0x1f, R2 ;  /* 0x0000001fff037819 */ /* 0x000fe40000011402 */
[----:B------:R-:W-:Y:S01]  /*1490*/  LOP3.LUT R168, R2, 0xfffffffc, RZ, 0xc0, !PT ;  /* 0xfffffffc02a87812 */ /* 0x000fe200078ec0ff */
[----:B------:R-:W-:Y:S01]  /*14a0*/  IMAD.IADD R4, R6, 0x1, -R4 ;  /* 0x0000000106047824 */ /* 0x000fe200078e0a04 */
[----:B------:R-:W-:-:S03]  /*14b0*/  LEA.HI R3, R3, R156, RZ, 0x3 ;  /* 0x0000009c03037211 */ /* 0x000fc600078f18ff */
[----:B------:R-:W-:Y:S01]  /*14c0*/  IMAD.IADD R168, R6, 0x1, -R168 ;  /* 0x0000000106a87824 */ /* 0x000fe200078e0aa8 */
[----:B------:R-:W-:Y:S02]  /*14d0*/  SHF.R.S32.HI R5, RZ, 0x1f, R4 ;  /* 0x0000001fff057819 */ /* 0x000fe40000011404 */
[----:B------:R-:W-:Y:S02]  /*14e0*/  LOP3.LUT R3, R3, 0xfffffff8, RZ, 0xc0, !PT ;  /* 0xfffffff803037812 */ /* 0x000fe400078ec0ff */
[CC--:B------:R-:W-:Y:S02]  /*14f0*/  LEA.HI R6, R5.reuse, R4.reuse, RZ, 0x2 ;  /* 0x0000000405067211 */ /* 0x0c0fe400078f10ff */
[----:B------:R-:W-:Y:S01]  /*1500*/  LEA.HI R2, R5, R4, RZ, 0x4 ;  /* 0x0000000405027211 */ /* 0x000fe200078f20ff */
[----:B------:R-:W-:Y:S01]  /*1510*/  IMAD.IADD R156, R156, 0x1, -R3 ;  /* 0x000000019c9c7824 */ /* 0x000fe200078e0a03 */
[----:B------:R-:W-:Y:S02]  /*1520*/  LOP3.LUT R7, R6, 0xfffffffc, RZ, 0xc0, !PT ;  /* 0xfffffffc06077812 */ /* 0x000fe400078ec0ff */
[----:B------:R-:W-:-:S02]  /*1530*/  SHF.R.S32.HI R9, RZ, 0x1f, R6 ;  /* 0x0000001fff097819 */ /* 0x000fc40000011406 */
[----:B------:R-:W-:Y:S01]  /*1540*/  SHF.R.S32.HI R3, RZ, 0x1f, R156 ;  /* 0x0000001fff037819 */ /* 0x000fe2000001149c */
[----:B------:R-:W-:Y:S01]  /*1550*/  IMAD.IADD R4, R4, 0x1, -R7 ;  /* 0x0000000104047824 */ /* 0x000fe200078e0a07 */
[----:B------:R-:W-:Y:S02]  /*1560*/  SHF.R.S32.HI R7, RZ, 0x5, R0 ;  /* 0x00000005ff077819 */ /* 0x000fe40000011400 */
[----:B------:R-:W-:Y:S02]  /*1570*/  SHF.R.S32.HI R0, RZ, 0x2, R6 ;  /* 0x00000002ff007819 */ /* 0x000fe40000011406 */
[----:B------:R-:W-:Y:S01]  /*1580*/  SHF.R.S32.HI R2, RZ, 0x4, R2 ;  /* 0x00000004ff027819 */ /* 0x000fe20000011402 */
[----:B------:R-:W-:Y:S01]  /*1590*/  IMAD R6, R7, 0x40, R168 ;  /* 0x0000004007067824 */ /* 0x000fe200078e02a8 */
[----:B------:R-:W-:Y:S01]  /*15a0*/  LEA.HI R3, R3, R156, RZ, 0x2 ;  /* 0x0000009c03037211 */ /* 0x000fe200078f10ff */
[--C-:B------:R-:W-:Y:S01]  /*15b0*/  IMAD R159, R7, -0x10, -R156.reuse ;  /* 0xfffffff0079f7824 */ /* 0x100fe200078e0a9c */
[----:B------:R-:W-:Y:S01]  /*15c0*/  LEA.HI R9, R9, R0, RZ, 0x2 ;  /* 0x0000000009097211 */ /* 0x000fe200078f10ff */
[C---:B------:R-:W-:Y:S01]  /*15d0*/  IMAD.SHL.U32 R166, R2.reuse, 0x20, RZ ;  /* 0x0000002002a67824 */ /* 0x040fe200078e00ff */
[----:B------:R-:W-:Y:S01]  /*15e0*/  LOP3.LUT R5, R3, 0xfffffffc, RZ, 0xc0, !PT ;  /* 0xfffffffc03057812 */ /* 0x000fe200078ec0ff */
[----:B------:R-:W-:Y:S01]  /*15f0*/  IMAD.SHL.U32 R165, R2, 0x4, RZ ;  /* 0x0000000402a57824 */ /* 0x000fe200078e00ff */
[----:B------:R-:W-:Y:S01]  /*1600*/  LOP3.LUT R9, R9, 0xfffffffc, RZ, 0xc0, !PT ;  /* 0xfffffffc09097812 */ /* 0x000fe200078ec0ff */
[----:B------:R-:W-:Y:S01]  /*1610*/  VIADD R159, R159, UR4 ;  /* 0x000000049f9f7c36 */ /* 0x000fe20008000000 */
[----:B------:R-:W-:Y:S01]  /*1620*/  LOP3.LUT R166, R166, 0x20, RZ, 0xc0, !PT ;  /* 0x00000020a6a67812 */ /* 0x000fe200078ec0ff */
[----:B------:R-:W-:Y:S01]  /*1630*/  IMAD.IADD R5, R156, 0x1, -R5 ;  /* 0x000000019c057824 */ /* 0x000fe200078e0a05 */
[C---:B------:R-:W-:Y:S01]  /*1640*/  LOP3.LUT P0, RZ, R3.reuse, 0x4, RZ, 0xc0, !PT ;  /* 0x0000000403ff7812 */ /* 0x040fe2000780c0ff */
[----:B------:R-:W-:Y:S01]  /*1650*/  IMAD.IADD R9, R0, 0x1, -R9 ;  /* 0x0000000100097824 */ /* 0x000fe200078e0a09 */
[----:B------:R-:W-:Y:S01]  /*1660*/  LOP3.LUT R167, R3, 0x4, RZ, 0xc0, !PT ;  /* 0x0000000403a77812 */ /* 0x000fe200078ec0ff */
[----:B------:R-:W-:Y:S01]  /*1670*/  IMAD.U32 R0, R6, 0x8, R5 ;  /* 0x0000000806007824 */ /* 0x000fe200078e0005 */
[----:B------:R-:W-:Y:S01]  /*1680*/  SHF.R.S32.HI R157, RZ, 0x1f, R156 ;  /* 0x0000001fff9d7819 */ /* 0x000fe2000001149c */
[----:B------:R-:W-:Y:S01]  /*1690*/  IMAD R164, R9, 0x8, R4 ;  /* 0x0000000809a47824 */ /* 0x000fe200078e0204 */
[----:B------:R-:W-:Y:S01]  /*16a0*/  LEA.HI R3, R166, R166, RZ, 0x1d ;  /* 0x000000a6a6037211 */ /* 0x000fe200078fe8ff */
[----:B------:R-:W-:Y:S01]  /*16b0*/  IMAD R158, R4, 0x8, R9 ;  /* 0x00000008049e7824 */ /* 0x000fe200078e0209 */
[----:B------:R-:W-:Y:S01]  /*16c0*/  LOP3.LUT R165, R165, 0x4, RZ, 0xc0, !PT ;  /* 0x00000004a5a57812 */ /* 0x000fe200078ec0ff */
[----:B------:R-:W-:Y:S01]  /*16d0*/  IMAD.WIDE R156, R7, 0x10, R156 ;  /* 0x00000010079c7825 */ /* 0x000fe200078e029c */
[----:B------:R-:W-:-:S03]  /*16e0*/  P2R R169, PR, RZ, 0x1 ;  /* 0x00000001ffa97803 */ /* 0x000fc60000000000 */
[----:B------:R-:W-:Y:S02]  /*16f0*/  IMAD.IADD R167, R167, 0x1, R0 ;  /* 0x00000001a7a77824 */ /* 0x000fe400078e0200 */
[----:B------:R-:W-:Y:S02]  /*1700*/  IMAD.IADD R164, R164, 0x1, R3 ;  /* 0x00000001a4a47824 */ /* 0x000fe400078e0203 */
[----:B------:R-:W-:-:S07]  /*1710*/  IMAD.IADD R158, R165, 0x1, R158 ;  /* 0x00000001a59e7824 */ /* 0x000fce00078e029e */
.L_x_303:
[----:B------:R-:W-:Y:S01]  /*1720*/  IMAD.U32 R0, RZ, RZ, UR46 ;  /* 0x0000002eff007e24 */ /* 0x000fe2000f8e00ff */
[----:B------:R-:W3:Y:S01]  /*1730*/  S2R R2, SR_TID.X ;  /* 0x0000000000027919 */ /* 0x000ee20000002100 */
[----:B0-----:R-:W-:-:S03]  /*1740*/  IMAD.U32 R23, RZ, RZ, UR44 ;  /* 0x0000002cff177e24 */ /* 0x001fc6000f8e00ff */
[----:B------:R-:W-:-:S04]  /*1750*/  SHF.L.U32 R0, R0, 0x1f, RZ ;  /* 0x0000001f00007819 */ /* 0x000fc800000006ff */
[----:B------:R-:W0:Y:S01]  /*1760*/  SYNCS.PHASECHK.TRANS64.TRYWAIT P0, [R23+UR42], R0 ;  /* 0x00000000170075a7 */ /* 0x000e22000800016a */
[----:B---3--:R-:W-:Y:S01]  /*1770*/  SHF.R.U32.HI R2, RZ, 0x5, R2 ;  /* 0x00000005ff027819 */ /* 0x008fe20000011602 */
[----:B0---4-:R-:W-:Y:S06]  /*1780*/  @!P0 BRA `(.L_x_15) ;  /* 0x000000e8003c8947 */ /* 0x011fec0003800000 */
.L_x_328:
[----:B------:R-:W-:Y:S01]  /*1790*/  UIADD3 UR4, UR43, 0x200, URZ ;  /* 0x000002002b047890 */ /* 0x000fe2000fffe03f */
[----:B------:R3:W4:Y:S03]  /*17a0*/  SHFL.IDX PT, R24, R2, RZ, 0x1f ;  /* 0x00001fff02187589 */ /* 0x00072600000e0000 */
[----:B------:R-:W-:-:S06]  /*17b0*/  ULOP3.LUT UP0, URZ, UR4, 0x9f, URZ, 0xc0, !UPT ;  /* 0x0000009f043f7892 */ /* 0x000fcc000f80c03f */
[----:B------:R-:W-:-:S13]  /*17c0*/  PLOP3.LUT P0, PT, PT, PT, UP0, 0x80, 0x0 ;  /* 0x000000000000781c */ /* 0x000fda0003f0f008 */
[----:B---3--:R-:W-:Y:S05]  /*17d0*/  @!P0 BRA `(.L_x_16) ;  /* 0x0000000000408947 */ /* 0x008fea0003800000 */
[----:B0-----:R-:W-:Y:S01]  /*17e0*/  MOV R0, 0x0 ;  /* 0x0000000000007802 */ /* 0x001fe20000000f00 */
[----:B------:R-:W-:Y:S01]  /*17f0*/  ULDC.64 UR4, c[0x4][0x78] ;  /* 0x01001e0000047ab9 */ /* 0x000fe20000000a00 */
[----:B------:R-:W-:Y:S01]  /*1800*/  ULDC.64 UR6, c[0x4][0x8] ;  /* 0x0100020000067ab9 */ /* 0x000fe20000000a00 */
[----:B------:R-:W-:Y:S01]  /*1810*/  IMAD.U32 R4, RZ, RZ, UR4 ;  /* 0x00000004ff047e24 */ /* 0x000fe2000f8e00ff */
[----:B------:R0:W3:Y:S01]  /*1820*/  LDC.64 R2, c[0x4][R0] ;  /* 0x0100000000027b82 */ /* 0x0000e20000000a00 */
[----:B------:R-:W-:Y:S01]  /*1830*/  IMAD.U32 R5, RZ, RZ, UR5 ;  /* 0x00000005ff057e24 */ /* 0x000fe2000f8e00ff */
[----:B------:R-:W-:Y:S01]  /*1840*/  ULDC.64 UR4, c[0x4][0x80] ;  /* 0x0100200000047ab9 */ /* 0x000fe20000000a00 */
[----:B-1----:R-:W-:Y:S02]  /*1850*/  IMAD.U32 R10, RZ, RZ, UR6 ;  /* 0x00000006ff0a7e24 */ /* 0x002fe4000f8e00ff */
[----:B------:R-:W-:Y:S02]  /*1860*/  IMAD.U32 R6, RZ, RZ, UR4 ;  /* 0x00000004ff067e24 */ /* 0x000fe4000f8e00ff */
[----:B------:R-:W-:-:S02]  /*1870*/  IMAD.U32 R7, RZ, RZ, UR5 ;  /* 0x00000005ff077e24 */ /* 0x000fc4000f8e00ff */
[----:B------:R-:W-:Y:S02]  /*1880*/  IMAD.U32 R11, RZ, RZ, UR7 ;  /* 0x00000007ff0b7e24 */ /* 0x000fe4000f8e00ff */
[----:B------:R-:W-:Y:S02]  /*1890*/  IMAD.MOV.U32 R8, RZ, RZ, 0x70 ;  /* 0x00000070ff087424 */ /* 0x000fe400078e00ff */
[----:B--2---:R-:W-:Y:S02]  /*18a0*/  IMAD.MOV.U32 R12, RZ, RZ, 0x1 ;  /* 0x00000001ff0c7424 */ /* 0x004fe400078e00ff */
[----:B0-----:R-:W-:-:S07]  /*18b0*/  IMAD.MOV.U32 R13, RZ, RZ, RZ ;  /* 0x000000ffff0d7224 */ /* 0x001fce00078e00ff */
[----:B------:R-:W-:-:S07]  /*18c0*/  LEPC R20, `(.L_x_16) ;  /* 0x000000001014794e */ /* 0x000fce0000000000 */
[----:B---345:R-:W-:Y:S05]  /*18d0*/  CALL.ABS.NOINC R2 ;  /* 0x0000000002007343 */ /* 0x038fea0003c00000 */
.L_x_16:
[----:B------:R-:W-:-:S04]  /*18e0*/  UIADD3 UR4, UR43, 0xa200, URZ ;  /* 0x0000a2002b047890 */ /* 0x000fc8000fffe03f */
[----:B------:R-:W-:-:S06]  /*18f0*/  ULOP3.LUT UP0, URZ, UR4, 0x9f, URZ, 0xc0, !UPT ;  /* 0x0000009f043f7892 */ /* 0x000fcc000f80c03f */
[----:B------:R-:W-:-:S13]  /*1900*/  PLOP3.LUT P0, PT, PT, PT, UP0, 0x80, 0x0 ;  /* 0x000000000000781c */ /* 0x000fda0003f0f008 */
[----:B------:R-:W-:Y:S05]  /*1910*/  @!P0 BRA `(.L_x_17) ;  /* 0x00000000007c8947 */ /* 0x000fea0003800000 */
[----:B------:R-:W-:Y:S01]  /*1920*/  MOV R2, 0x0 ;  /* 0x0000000000027802 */ /* 0x000fe20000000f00 */
[----:B------:R-:W-:Y:S01]  /*1930*/  ULDC.64 UR4, c[0x4][0x78] ;  /* 0x01001e0000047ab9 */ /* 0x000fe20000000a00 */
[----:B------:R-:W-:Y:S01]  /*1940*/  ULDC.64 UR6, c[0x4][0x80] ;  /* 0x0100200000067ab9 */ /* 0x000fe20000000a00 */
[----:B------:R-:W-:Y:S01]  /*1950*/  IMAD.U32 R4, RZ, RZ, UR4 ;  /* 0x00000004ff047e24 */ /* 0x000fe2000f8e00ff */
[----:B------:R3:W0:Y:S01]  /*1960*/  LDC.64 R14, c[0x4][R2] ;  /* 0x01000000020e7b82 */ /* 0x0006220000000a00 */
[----:B------:R-:W-:Y:S01]  /*1970*/  IMAD.U32 R5, RZ, RZ, UR5 ;  /* 0x00000005ff057e24 */ /* 0x000fe2000f8e00ff */
[----:B------:R-:W-:Y:S01]  /*1980*/  ULDC.64 UR4, c[0x4][0x10] ;  /* 0x0100040000047ab9 */ /* 0x000fe20000000a00 */
[----:B------:R-:W-:Y:S02]  /*1990*/  IMAD.U32 R6, RZ, RZ, UR6 ;  /* 0x00000006ff067e24 */ /* 0x000fe4000f8e00ff */
[----:B------:R-:W-:Y:S02]  /*19a0*/  IMAD.U32 R7, RZ, RZ, UR7 ;  /* 0x00000007ff077e24 */ /* 0x000fe4000f8e00ff */
[----:B-1----:R-:W-:-:S02]  /*19b0*/  IMAD.U32 R10, RZ, RZ, UR4 ;  /* 0x00000004ff0a7e24 */ /* 0x002fc4000f8e00ff */
[----:B------:R-:W-:Y:S02]  /*19c0*/  IMAD.U32 R11, RZ, RZ, UR5 ;  /* 0x00000005ff0b7e24 */ /* 0x000fe4000f8e00ff */
[----:B------:R-:W-:Y:S02]  /*19d0*/  IMAD.MOV.U32 R8, RZ, RZ, 0x70 ;  /* 0x00000070ff087424 */ /* 0x000fe400078e00ff */
[----:B--2---:R-:W-:Y:S02]  /*19e0*/  IMAD.MOV.U32 R12, RZ, RZ, 0x1 ;  /* 0x00000001ff0c7424 */ /* 0x004fe400078e00ff */
[----:B---3--:R-:W-:-:S07]  /*19f0*/  IMAD.MOV.U32 R13, RZ, RZ, RZ ;  /* 0x000000ffff0d7224 */ /* 0x008fce00078e00ff */
[----:B------:R-:W-:-:S07]  /*1a00*/  LEPC R20, `(.L_x_18) ;  /* 0x000000001014794e */ /* 0x000fce0000000000 */
[----:B0---45:R-:W-:Y:S05]  /*1a10*/  CALL.ABS.NOINC R14 ;  /* 0x000000000e007343 */ /* 0x031fea0003c00000 */
.L_x_18:
[----:B------:R-:W0:Y:S01]  /*1a20*/  LDC.64 R2, c[0x4][R2] ;  /* 0x0100000002027b82 */ /* 0x000e220000000a00 */
[----:B------:R-:W-:Y:S01]  /*1a30*/  ULDC.64 UR4, c[0x4][0x78] ;  /* 0x01001e0000047ab9 */ /* 0x000fe20000000a00 */
[----:B------:R-:W-:Y:S01]  /*1a40*/  ULDC.64 UR6, c[0x4][0x80] ;  /* 0x0100200000067ab9 */ /* 0x000fe20000000a00 */
[----:B------:R-:W-:Y:S02]  /*1a50*/  IMAD.U32 R4, RZ, RZ, UR4 ;  /* 0x00000004ff047e24 */ /* 0x000fe4000f8e00ff */
[----:B------:R-:W-:Y:S01]  /*1a60*/  IMAD.U32 R5, RZ, RZ, UR5 ;  /* 0x00000005ff057e24 */ /* 0x000fe2000f8e00ff */
[----:B------:R-:W-:Y:S01]  /*1a70*/  ULDC.64 UR4, c[0x4][0x18] ;  /* 0x0100060000047ab9 */ /* 0x000fe20000000a00 */
[----:B------:R-:W-:Y:S02]  /*1a80*/  IMAD.U32 R6, RZ, RZ, UR6 ;  /* 0x00000006ff067e24 */ /* 0x000fe4000f8e00ff */
[----:B------:R-:W-:Y:S02]  /*1a90*/  IMAD.U32 R7, RZ, RZ, UR7 ;  /* 0x00000007ff077e24 */ /* 0x000fe4000f8e00ff */
[----:B------:R-:W-:-:S02]  /*1aa0*/  IMAD.U32 R10, RZ, RZ, UR4 ;  /* 0x00000004ff0a7e24 */ /* 0x000fc4000f8e00ff */
[----:B------:R-:W-:Y:S02]  /*1ab0*/  IMAD.U32 R11, RZ, RZ, UR5 ;  /* 0x00000005ff0b7e24 */ /* 0x000fe4000f8e00ff */
[----:B------:R-:W-:Y:S02]  /*1ac0*/  IMAD.MOV.U32 R8, RZ, RZ, 0x70 ;  /* 0x00000070ff087424 */ /* 0x000fe400078e00ff */
[----:B------:R-:W-:Y:S02]  /*1ad0*/  IMAD.MOV.U32 R12, RZ, RZ, 0x1 ;  /* 0x00000001ff0c7424 */ /* 0x000fe400078e00ff */
[----:B------:R-:W-:-:S07]  /*1ae0*/  IMAD.MOV.U32 R13, RZ, RZ, RZ ;  /* 0x000000ffff0d7224 */ /* 0x000fce00078e00ff */
[----:B------:R-:W-:-:S07]  /*1af0*/  LEPC R20, `(.L_x_17) ;  /* 0x000000001014794e */ /* 0x000fce0000000000 */
[----:B0-----:R-:W-:Y:S05]  /*1b00*/  CALL.ABS.NOINC R2 ;  /* 0x0000000002007343 */ /* 0x001fea0003c00000 */
.L_x_17:
[----:B0---4-:R-:W-:Y:S01]  /*1b10*/  SHF.R.S32.HI R3, RZ, 0x1f, R24 ;  /* 0x0000001fff037819 */ /* 0x011fe20000011418 */
[----:B------:R-:W-:Y:S01]  /*1b20*/  IMAD.U32 R0, RZ, RZ, UR39 ;  /* 0x00000027ff007e24 */ /* 0x000fe2000f8e00ff */
[----:B------:R-:W-:Y:S02]  /*1b30*/  UMOV UR4, 0xffffffff ;  /* 0xffffffff00047882 */ /* 0x000fe40000000000 */
[----:B------:R-:W-:Y:S02]  /*1b40*/  LEA.HI R3, R3, R24, RZ, 0x2 ;  /* 0x0000001803037211 */ /* 0x000fe400078f10ff */
[----:B------:R-:W-:Y:S02]  /*1b50*/  ISETP.NE.AND P0, PT, R0, 0x3, PT ;  /* 0x000000030000780c */ /* 0x000fe40003f05270 */
[----:B------:R-:W-:-:S05]  /*1b60*/  LOP3.LUT R3, R3, 0xfffffffc, RZ, 0xc0, !PT ;  /* 0xfffffffc03037812 */ /* 0x000fca00078ec0ff */
[----:B------:R-:W-:Y:S01]  /*1b70*/  IMAD.IADD R3, R24, 0x1, -R3 ;  /* 0x0000000118037824 */ /* 0x000fe200078e0a03 */
[----:B------:R-:W-:Y:S06]  /*1b80*/  BRA.DIV UR4, `(.L_x_19) ;  /* 0x000000e604547947 */ /* 0x000fec000b800000 */
.L_x_330:
[----:B------:R-:W-:Y:S01]  /*1b90*/  IMAD R174, R3, 0xc, RZ ;  /* 0x0000000c03ae7824 */ /* 0x000fe200078e02ff */
[----:B------:R-:W-:Y:S06]  /*1ba0*/  @!P0 BRA `(.L_x_20) ;  /* 0x0000000000048947 */ /* 0x000fec0003800000 */
[----:B------:R-:W-:Y:S01]  /*1bb0*/  BPT.TRAP 0x1 ;  /* 0x000000040000795c */ /* 0x000fe20000300000 */
.L_x_20:
[----:B------:R-:W-:Y:S02]  /*1bc0*/  IMAD.U32 R3, RZ, RZ, UR50 ;  /* 0x00000032ff037e24 */ /* 0x000fe4000f8e00ff */
[----:B------:R-:W-:-:S03]  /*1bd0*/  IMAD.U32 R0, RZ, RZ, UR49 ;  /* 0x00000031ff007e24 */ /* 0x000fc6000f8e00ff */
[----:B------:R-:W-:Y:S02]  /*1be0*/  LEA R3, R3, UR43, 0x3 ;  /* 0x0000002b03037c11 */ /* 0x000fe4000f8e18ff */
[----:B------:R-:W-:-:S04]  /*1bf0*/  SHF.L.U32 R0, R0, 0x1f, RZ ;  /* 0x0000001f00007819 */ /* 0x000fc800000006ff */
[----:B------:R0:W3:Y:S01]  /*1c00*/  SYNCS.PHASECHK.TRANS64.TRYWAIT P1, [R3+URZ], R0 ;  /* 0x00000000030075a7 */ /* 0x0000e2000802017f */
[----:B------:R-:W-:Y:S05]  /*1c10*/  @!P0 BRA `(.L_x_21) ;  /* 0x0000000000048947 */ /* 0x000fea0003800000 */
[----:B------:R-:W-:Y:S01]  /*1c20*/  BPT.TRAP 0x1 ;  /* 0x000000040000795c */ /* 0x000fe20000300000 */
.L_x_21:
[----:B---3--:R-:W-:Y:S05]  /*1c30*/  @P1 BRA `(.L_x_22) ;  /* 0x0000000000081947 */ /* 0x008fea0003800000 */
[----:B------:R-:W3:Y:S02]  /*1c40*/  SYNCS.PHASECHK.TRANS64.TRYWAIT P1, [R3+URZ], R0 ;  /* 0x00000000030075a7 */ /* 0x000ee4000802017f */
[----:B---3--:R-:W-:Y:S05]  /*1c50*/  @!P1 BRA `(.L_x_23) ;  /* 0x000000e4003c9947 */ /* 0x008fea0003800000 */
.L_x_22:
[----:B------:R-:W-:-:S04]  /*1c60*/  UIADD3 UR4, UR50, 0x1, URZ ;  /* 0x0000000132047890 */ /* 0x000fc8000fffe03f */
[----:B------:R-:W-:Y:S02]  /*1c70*/  UISETP.NE.AND UP0, UPT, UR4, 0x5, UPT ;  /* 0x000000050400788c */ /* 0x000fe4000bf05270 */
[----:B------:R-:W-:Y:S02]  /*1c80*/  IMAD.U32 R175, RZ, RZ, UR4 ;  /* 0x00000004ffaf7e24 */ /* 0x000fe4000f8e00ff */
[----:B------:R-:W-:Y:S02]  /*1c90*/  USEL UR4, URZ, 0x1, UP0 ;  /* 0x000000013f047887 */ /* 0x000fe40008000000 */
[----:B------:R-:W-:Y:S02]  /*1ca0*/  PLOP3.LUT P1, PT, PT, PT, UP0, 0x80, 0x0 ;  /* 0x000000000000781c */ /* 0x000fe40003f2f008 */
[----:B------:R-:W-:Y:S02]  /*1cb0*/  ULOP3.LUT UR4, UR49, UR4, URZ, 0x3c, !UPT ;  /* 0x0000000431047292 */ /* 0x000fe4000f8e3c3f */
[----:B------:R-:W-:-:S04]  /*1cc0*/  SEL R175, R175, RZ, P1 ;  /* 0x000000ffafaf7207 */ /* 0x000fc80000800000 */
[----:B------:R-:W-:Y:S01]  /*1cd0*/  IMAD.U32 R173, RZ, RZ, UR4 ;  /* 0x00000004ffad7e24 */ /* 0x000fe2000f8e00ff */
[----:B------:R-:W-:Y:S06]  /*1ce0*/  @!P0 BRA `(.L_x_24) ;  /* 0x0000000000048947 */ /* 0x000fec0003800000 */
[----:B------:R-:W-:Y:S01]  /*1cf0*/  BPT.TRAP 0x1 ;  /* 0x000000040000795c */ /* 0x000fe20000300000 */
.L_x_24:
[----:B0--3--:R-:W-:Y:S01]  /*1d00*/  IMAD.MOV.U32 R3, RZ, RZ, -0x650a62f0 ;  /* 0x9af59d10ff037424 */ /* 0x009fe200078e00ff */
[----:B------:R-:W-:Y:S01]  /*1d10*/  UIADD3 UR4, UR43, 0xa200, URZ ;  /* 0x0000a2002b047890 */ /* 0x000fe2000fffe03f */
[----:B------:R-:W-:Y:S01]  /*1d20*/  IMAD.MOV.U32 R171, RZ, RZ, 0x8d10d10 ;  /* 0x08d10d10ffab7424 */ /* 0x000fe200078e00ff */
[----:B------:R-:W-:Y:S01]  /*1d30*/  ISETP.NE.AND P2, PT, R169, RZ, PT ;  /* 0x000000ffa900720c */ /* 0x000fe20003f45270 */
[----:B------:R-:W-:Y:S01]  /*1d40*/  IMAD.U32 R24, RZ, RZ, UR50 ;  /* 0x00000032ff187e24 */ /* 0x000fe2000f8e00ff */
[-C--:B------:R-:W-:Y:S01]  /*1d50*/  SHF.R.U64 R172, R3, R174.reuse, 0xdd3f ;  /* 0x0000dd3f03ac7419 */ /* 0x080fe200000012ae */
[----:B------:R-:W-:Y:S01]  /*1d60*/  IMAD.MOV.U32 R170, RZ, RZ, 0x10 ;  /* 0x00000010ffaa7424 */ /* 0x000fe200078e00ff */
[----:B------:R-:W-:Y:S01]  /*1d70*/  SHF.R.U64 R171, R171, R174, 0xb08b ;  /* 0x0000b08babab7419 */ /* 0x000fe200000012ae */
[----:B------:R-:W-:Y:S01]  /*1d80*/  IMAD R177, R24, 0x800, R167 ;  /* 0x0000080018b17824 */ /* 0x000fe200078e02a7 */
[C---:B------:R-:W-:Y:S01]  /*1d90*/  LOP3.LUT R0, R172.reuse, 0x7, RZ, 0xc0, !PT ;  /* 0x00000007ac007812 */ /* 0x040fe200078ec0ff */
[----:B------:R-:W-:Y:S01]  /*1da0*/  IMAD.SHL.U32 R2, R172, 0x100, RZ ;  /* 0x00000100ac027824 */ /* 0x000fe200078e00ff */
[C---:B------:R-:W-:Y:S01]  /*1db0*/  LOP3.LUT R3, R171.reuse, 0x7, RZ, 0xc0, !PT ;  /* 0x00000007ab037812 */ /* 0x040fe200078ec0ff */
[----:B------:R-:W-:Y:S01]  /*1dc0*/  IMAD.SHL.U32 R4, R171, 0x40, RZ ;  /* 0x00000040ab047824 */ /* 0x000fe200078e00ff */
[----:B------:R-:W-:Y:S01]  /*1dd0*/  LEA R177, R177, UR43, 0x2 ;  /* 0x0000002bb1b17c11 */ /* 0x000fe2000f8e10ff */
[----:B------:R-:W-:Y:S01]  /*1de0*/  IMAD R24, R24, 0x2000, R164 ;  /* 0x0000200018187824 */ /* 0x000fe200078e02a4 */
[-C--:B------:R-:W-:Y:S01]  /*1df0*/  ISETP.NE.AND P1, PT, R0, R3.reuse, PT ;  /* 0x000000030000720c */ /* 0x080fe20003f25270 */
[----:B------:R-:W-:Y:S01]  /*1e00*/  IMAD.U32 R13, RZ, RZ, UR4 ;  /* 0x00000004ff0d7e24 */ /* 0x000fe2000f8e00ff */
[----:B------:R-:W-:Y:S01]  /*1e10*/  LOP3.LUT R178, R2, 0x700, RZ, 0xc0, !PT ;  /* 0x0000070002b27812 */ /* 0x000fe200078ec0ff */
[----:B------:R-:W-:Y:S01]  /*1e20*/  VIADD R2, R0, 0x1 ;  /* 0x0000000100027836 */ /* 0x000fe20000000000 */
[----:B------:R-:W-:Y:S01]  /*1e30*/  LOP3.LUT R7, R4, 0x1c0, RZ, 0xc0, !PT ;  /* 0x000001c004077812 */ /* 0x000fe200078ec0ff */
[----:B------:R-:W-:Y:S01]  /*1e40*/  VIADD R6, R177, 0x200 ;  /* 0x00000200b1067836 */ /* 0x000fe20000000000 */
[----:B------:R-:W-:Y:S01]  /*1e50*/  LEA R181, R175, UR43, 0x3 ;  /* 0x0000002bafb57c11 */ /* 0x000fe2000f8e18ff */
[----:B------:R-:W-:Y:S01]  /*1e60*/  VIADD R176, R177, 0x290 ;  /* 0x00000290b1b07836 */ /* 0x000fe20000000000 */
[----:B------:R-:W-:Y:S01]  /*1e70*/  SEL R5, R2, R3, !P1 ;  /* 0x0000000302057207 */ /* 0x000fe20004800000 */
[----:B------:R-:W-:Y:S01]  /*1e80*/  IMAD.IADD R178, R178, 0x1, R7 ;  /* 0x00000001b2b27824 */ /* 0x000fe200078e0207 */
[----:B------:R-:W-:Y:S01]  /*1e90*/  SHF.L.U32 R180, R173, 0x1f, RZ ;  /* 0x0000001fadb47819 */ /* 0x000fe200000006ff */
[----:B------:R-:W-:Y:S01]  /*1ea0*/  @P2 VIADD R176, R6, 0x70 ;  /* 0x0000007006b02836 */ /* 0x000fe20000000000 */
[----:B------:R-:W-:Y:S01]  /*1eb0*/  UMOV UR4, 0xffffffff ;  /* 0xffffffff00047882 */ /* 0x000fe20000000000 */
[----:B------:R-:W-:Y:S01]  /*1ec0*/  @!P1 VIADD R0, R3, 0x1 ;  /* 0x0000000103009836 */ /* 0x000fe20000000000 */
[----:B------:R-:W-:Y:S01]  /*1ed0*/  ISETP.NE.AND P1, PT, R166, RZ, PT ;  /* 0x000000ffa600720c */ /* 0x000fe20003f25270 */
[----:B--2---:R-:W-:Y:S01]  /*1ee0*/  IMAD.IADD R20, R24, 0x1, R178 ;  /* 0x0000000118147824 */ /* 0x004fe200078e02b2 */
[----:B------:R-:W-:Y:S01]  /*1ef0*/  ISETP.NE.AND P2, PT, RZ, UR40, PT ;  /* 0x00000028ff007c0c */ /* 0x000fe2000bf45270 */
[----:B------:R-:W-:Y:S01]  /*1f00*/  IMAD R5, R5, 0x4, R0 ;  /* 0x0000000405057824 */ /* 0x000fe200078e0200 */
[----:B------:R-:W-:Y:S01]  /*1f10*/  SEL R170, R170, 0xfffffff0, !P1 ;  /* 0xfffffff0aaaa7807 */ /* 0x000fe20004800000 */
[C---:B------:R-:W-:Y:S01]  /*1f20*/  IMAD R3, R20.reuse, 0x4, R13 ;  /* 0x0000000414037824 */ /* 0x040fe200078e020d */
[----:B------:R-:W-:Y:S01]  /*1f30*/  LEA R20, R20, UR43, 0x2 ;  /* 0x0000002b14147c11 */ /* 0x000fe2000f8e10ff */
[----:B------:R-:W-:-:S02]  /*1f40*/  IMAD.SHL.U32 R179, R5, 0x40, RZ ;  /* 0x0000004005b37824 */ /* 0x000fc400078e00ff */
[----:B------:R-:W-:Y:S02]  /*1f50*/  IMAD.IADD R2, R3, 0x1, R170 ;  /* 0x0000000103027824 */ /* 0x000fe400078e02aa */
[----:B------:R-:W-:Y:S01]  /*1f60*/  IMAD.IADD R0, R24, 0x1, R179 ;  /* 0x0000000118007824 */ /* 0x000fe200078e02b3 */
[----:B------:R0:W2:Y:S01]  /*1f70*/  SYNCS.PHASECHK.TRANS64.TRYWAIT P1, [R181+URZ], R180 ;  /* 0x000000b4b50075a7 */ /* 0x0000a2000802017f */
[----:B------:R0:W3:Y:S02]  /*1f80*/  LDS R152, [R177+0x200] ;  /* 0x00020000b1987984 */ /* 0x0000e40000000800 */
[C---:B------:R-:W-:Y:S01]  /*1f90*/  IMAD R5, R0.reuse, 0x4, R13 ;  /* 0x0000000400057824 */ /* 0x040fe200078e020d */
[----:B------:R-:W-:Y:S01]  /*1fa0*/  LEA R21, R0, UR43, 0x2 ;  /* 0x0000002b00157c11 */ /* 0x000fe2000f8e10ff */
[----:B------:R0:W4:Y:S02]  /*1fb0*/  LDS R153, [R177+0x600] ;  /* 0x00060000b1997984 */ /* 0x0001240000000800 */
[----:B------:R-:W-:-:S02]  /*1fc0*/  IMAD.IADD R5, R170, 0x1, R5 ;  /* 0x00000001aa057824 */ /* 0x000fc400078e0205 */
[----:B------:R0:W0:Y:S04]  /*1fd0*/  LDS R154, [R176] ;  /* 0x00000000b09a7984 */ /* 0x0000280000000800 */
[----:B------:R0:W0:Y:S04]  /*1fe0*/  LDS R155, [R176+0x400] ;  /* 0x00040000b09b7984 */ /* 0x0000280000000800 */
[----:B------:R0:W0:Y:S04]  /*1ff0*/  LDS R0, [R20+0xa200] ;  /* 0x00a2000014007984 */ /* 0x0000280000000800 */
[----:B------:R0:W0:Y:S04]  /*2000*/  LDS R3, [R2] ;  /* 0x0000000002037984 */ /* 0x0000280000000800 */
[----:B------:R0:W0:Y:S04]  /*2010*/  LDS R4, [R21+0xa200] ;  /* 0x00a2000015047984 */ /* 0x0000280000000800 */
[----:B------:R0:W0:Y:S01]  /*2020*/  LDS R6, [R5] ;  /* 0x0000000005067984 */ /* 0x0000220000000800 */
[----:B------:R-:W-:Y:S05]  /*2030*/  BRA.DIV UR4, `(.L_x_25) ;  /* 0x000000e204587947 */ /* 0x000fea000b800000 */
[----:B------:R-:W-:Y:S01]  /*2040*/  IMAD.U32 R7, RZ, RZ, UR50 ;  /* 0x00000032ff077e24 */ /* 0x000fe2000f8e00ff */
[----:B------:R-:W-:Y:S01]  /*2050*/  ISETP.NE.AND P3, PT, R165, RZ, PT ;  /* 0x000000ffa500720c */ /* 0x000fe20003f65270 */
[----:B------:R-:W-:Y:S01]  /*2060*/  IMAD.MOV.U32 R14, RZ, RZ, 0x90 ;  /* 0x00000090ff0e7424 */ /* 0x000fe200078e00ff */
[----:B------:R-:W-:Y:S01]  /*2070*/  NOP ;  /* 0x0000000000007918 */ /* 0x000fe20000000000 */
[----:B------:R-:W-:-:S03]  /*2080*/  IMAD R26, R7, 0x2000, R158 ;  /* 0x00002000071a7824 */ /* 0x000fc600078e029e */
[----:B------:R-:W-:Y:S01]  /*2090*/  SEL R14, R14, 0x70, !P3 ;  /* 0x000000700e0e7807 */ /* 0x000fe20005800000 */
[--C-:B-1----:R-:W-:Y:S02]  /*20a0*/  IMAD.IADD R8, R178, 0x1, R26.reuse ;  /* 0x00000001b2087824 */ /* 0x102fe400078e021a */
[----:B------:R-:W-:Y:S02]  /*20b0*/  IMAD.IADD R10, R179, 0x1, R26 ;  /* 0x00000001b30a7824 */ /* 0x000fe400078e021a */
[C-C-:B------:R-:W-:Y:S01]  /*20c0*/  IMAD R7, R8.reuse, 0x4, R13.reuse ;  /* 0x0000000408077824 */ /* 0x140fe200078e020d */
[----:B------:R-:W-:Y:S01]  /*20d0*/  LEA R25, R8, UR43, 0x2 ;  /* 0x0000002b08197c11 */ /* 0x000fe2000f8e10ff */
[C---:B------:R-:W-:Y:S01]  /*20e0*/  IMAD R9, R10.reuse, 0x4, R13 ;  /* 0x000000040a097824 */ /* 0x040fe200078e020d */
[----:B------:R-:W-:Y:S01]  /*20f0*/  LEA R27, R10, UR43, 0x2 ;  /* 0x0000002b0a1b7c11 */ /* 0x000fe2000f8e10ff */
[----:B------:R-:W-:Y:S02]  /*2100*/  IMAD.IADD R8, R7, 0x1, R14 ;  /* 0x0000000107087824 */ /* 0x000fe400078e020e */
[----:B------:R-:W-:Y:S01]  /*2110*/  IMAD.IADD R7, R14, 0x1, R9 ;  /* 0x000000010e077824 */ /* 0x000fe200078e0209 */
[----:B0-----:R-:W-:Y:S04]  /*2120*/  STS [R25+0xa200], R0 ;  /* 0x00a2000019007388 */ /* 0x001fe80000000800 */
[----:B------:R-:W-:Y:S04]  /*2130*/  STS [R8], R3 ;  /* 0x0000000308007388 */ /* 0x000fe80000000800 */
[----:B------:R-:W-:Y:S04]  /*2140*/  STS [R27+0xa200], R4 ;  /* 0x00a200041b007388 */ /* 0x000fe80000000800 */
[----:B------:R-:W-:Y:S04]  /*2150*/  STS [R7], R6 ;  /* 0x0000000607007388 */ /* 0x000fe80000000800 */
[----:B------:R-:W0:Y:S04]  /*2160*/  LDS R9, [R20+0xb200] ;  /* 0x00b2000014097984 */ /* 0x000e280000000800 */
[----:B------:R-:W1:Y:S04]  /*2170*/  LDS R11, [R2+0x1000] ;  /* 0x00100000020b7984 */ /* 0x000e680000000800 */
[----:B------:R-:W2:Y:S04]  /*2180*/  LDS R10, [R21+0xb200] ;  /* 0x00b20000150a7984 */ /* 0x000ea80000000800 */
[----:B------:R-:W3:Y:S01]  /*2190*/  LDS R12, [R5+0x1000] ;  /* 0x00100000050c7984 */ /* 0x000ee20000000800 */
[----:B------:R-:W-:-:S03]  /*21a0*/  NOP ;  /* 0x0000000000007918 */ /* 0x000fc60000000000 */
[----:B0-----:R-:W-:Y:S04]  /*21b0*/  STS [R25+0xb200], R9 ;  /* 0x00b2000919007388 */ /* 0x001fe80000000800 */
[----:B-1----:R-:W-:Y:S04]  /*21c0*/  STS [R8+0x1000], R11 ;  /* 0x0010000b08007388 */ /* 0x002fe80000000800 */
[----:B--2---:R-:W-:Y:S04]  /*21d0*/  STS [R27+0xb200], R10 ;  /* 0x00b2000a1b007388 */ /* 0x004fe80000000800 */
[----:B---3--:R-:W-:Y:S04]  /*21e0*/  STS [R7+0x1000], R12 ;  /* 0x0010000c07007388 */ /* 0x008fe80000000800 */
        /* <DEDUP_REMOVED lines=41> */
[----:B0-----:R0:W-:Y:S04]  /*2480*/  STS [R25+0x10200], R0 ;  /* 0x0102000019007388 */ /* 0x0011e80000000800 */
[----:B-1----:R0:W-:Y:S04]  /*2490*/  STS [R8+0x6000], R3 ;  /* 0x0060000308007388 */ /* 0x0021e80000000800 */
[----:B--2---:R0:W-:Y:S04]  /*24a0*/  STS [R27+0x10200], R4 ;  /* 0x010200041b007388 */ /* 0x0041e80000000800 */
[----:B---3--:R0:W-:Y:S04]  /*24b0*/  STS [R7+0x6000], R6 ;  /* 0x0060000607007388 */ /* 0x0081e80000000800 */
[----:B------:R0:W1:Y:S04]  /*24c0*/  LDS R10, [R20+0x11200] ;  /* 0x01120000140a7984 */ /* 0x0000680000000800 */
[----:B------:R0:W2:Y:S04]  /*24d0*/  LDS R9, [R2+0x7000] ;  /* 0x0070000002097984 */ /* 0x0000a80000000800 */
[----:B------:R0:W3:Y:S04]  /*24e0*/  LDS R12, [R21+0x11200] ;  /* 0x01120000150c7984 */ /* 0x0000e80000000800 */
[----:B------:R0:W0:Y:S01]  /*24f0*/  LDS R28, [R5+0x7000] ;  /* 0x00700000051c7984 */ /* 0x0000220000000800 */
[----:B------:R-:W-:Y:S01]  /*2500*/  NOP ;  /* 0x0000000000007918 */ /* 0x000fe20000000000 */
.L_x_340:
[----:B-1----:R-:W-:Y:S04]  /*2510*/  STS [R25+0x11200], R10 ;  /* 0x0112000a19007388 */ /* 0x002fe80000000800 */
[----:B--2---:R-:W-:Y:S04]  /*2520*/  STS [R8+0x7000], R9 ;  /* 0x0070000908007388 */ /* 0x004fe80000000800 */
[----:B---3--:R-:W-:Y:S04]  /*2530*/  STS [R27+0x11200], R12 ;  /* 0x0112000c1b007388 */ /* 0x008fe80000000800 */
[----:B0-----:R0:W-:Y:S04]  /*2540*/  STS [R7+0x7000], R28 ;  /* 0x0070001c07007388 */ /* 0x0011e80000000800 */
[----:B------:R-:W-:Y:S04]  /*2550*/  LDS R160, [R177+0x300] ;  /* 0x00030000b1a07984 */ /* 0x000fe80000000800 */
[----:B------:R-:W-:Y:S04]  /*2560*/  LDS R161, [R177+0x700] ;  /* 0x00070000b1a17984 */ /* 0x000fe80000000800 */
[----:B------:R-:W-:Y:S04]  /*2570*/  LDS R162, [R176+0x100] ;  /* 0x00010000b0a27984 */ /* 0x000fe80000000800 */
[----:B------:R-:W-:Y:S01]  /*2580*/  LDS R163, [R176+0x500] ;  /* 0x00050000b0a37984 */ /* 0x000fe20000000800 */
[----:B------:R-:W-:Y:S01]  /*2590*/  @!PT LDS RZ, [RZ] ;  /* 0x00000000fffff984 */ /* 0x000fe20000000800 */
[----:B------:R-:W-:Y:S01]  /*25a0*/  @!PT LDS RZ, [RZ] ;  /* 0x00000000fffff984 */ /* 0x000fe20000000800 */
[----:B------:R-:W-:Y:S01]  /*25b0*/  @!PT LDS RZ, [RZ] ;  /* 0x00000000fffff984 */ /* 0x000fe20000000800 */
[----:B------:R-:W-:Y:S01]  /*25c0*/  @!PT LDS RZ, [RZ] ;  /* 0x00000000fffff984 */ /* 0x000fe20000000800 */
[----:B------:R1:W-:Y:S06]  /*25d0*/  MEMBAR.ALL.CTA ;  /* 0x0000000000007992 */ /* 0x0003ec0000008000 */
[----:B-1----:R-:W1:Y:S01]  /*25e0*/  FENCE.VIEW.ASYNC.S ;  /* 0x00000000000073c6 */ /* 0x002e620000000000 */
[----:B------:R-:W-:Y:S05]  /*25f0*/  WARPSYNC.ALL ;  /* 0x0000000000007948 */ /* 0x000fea0003800000 */
[----:B------:R-:W-:Y:S01]  /*2600*/  SHF.R.U32.HI R0, RZ, 0x3, R172 ;  /* 0x00000003ff007819 */ /* 0x000fe200000116ac */
[----:B-1----:R-:W-:Y:S01]  /*2610*/  BAR.SYNC.DEFER_BLOCKING 0x2, 0x80 ;  /* 0x0082000000007b1d */ /* 0x002fe20000010000 */
[----:B------:R-:W-:-:S02]  /*2620*/  SHF.R.U32.HI R2, RZ, 0x3, R171 ;  /* 0x00000003ff027819 */ /* 0x000fc400000116ab */
[----:B------:R-:W-:Y:S02]  /*2630*/  R2UR UR4, R172 ;  /* 0x00000000ac0472ca */ /* 0x000fe400000e0000 */
[----:B------:R-:W-:Y:S01]  /*2640*/  R2UR UR5, R171 ;  /* 0x00000000ab0572ca */ /* 0x000fe200000e0000 */
[----:B------:R-:W-:Y:S01]  /*2650*/  UMOV UR7, 0xc0000040 ;  /* 0xc000004000077882 */ /* 0x000fe20000000000 */
[----:B------:R-:W-:Y:S02]  /*2660*/  LOP3.LUT R0, R0, 0x7, RZ, 0xc0, !PT ;  /* 0x0000000700007812 */ /* 0x000fe400078ec0ff */
[----:B------:R-:W-:-:S03]  /*2670*/  LOP3.LUT R3, R2, 0x7, RZ, 0xc0, !PT ;  /* 0x0000000702037812 */ /* 0x000fc600078ec0ff */
[C---:B------:R-:W-:Y:S01]  /*2680*/  VIADD R2, R0.reuse, 0x1 ;  /* 0x0000000100027836 */ /* 0x040fe20000000000 */
[----:B------:R-:W-:-:S03]  /*2690*/  ISETP.NE.AND P3, PT, R0, R3, PT ;  /* 0x000000030000720c */ /* 0x000fc60003f65270 */
[----:B------:R-:W-:Y:S01]  /*26a0*/  USHF.L.U32 UR4, UR4, 0x5, URZ ;  /* 0x0000000504047899 */ /* 0x000fe2000800063f */
[----:B------:R-:W-:Y:S01]  /*26b0*/  SEL R5, R2, R3, !P3 ;  /* 0x0000000302057207 */ /* 0x000fe20005800000 */
[----:B------:R-:W-:Y:S02]  /*26c0*/  USHF.L.U32 UR5, UR5, 0x3, URZ ;  /* 0x0000000305057899 */ /* 0x000fe4000800063f */
[----:B------:R-:W-:Y:S02]  /*26d0*/  ULOP3.LUT UR4, UR4, 0x700, URZ, 0xc0, !UPT ;  /* 0x0000070004047892 */ /* 0x000fe4000f8ec03f */
[----:B------:R-:W-:-:S04]  /*26e0*/  ULOP3.LUT UR5, UR5, 0x1c0, URZ, 0xc0, !UPT ;  /* 0x000001c005057892 */ /* 0x000fc8000f8ec03f */
[----:B------:R-:W-:Y:S01]  /*26f0*/  @!P3 VIADD R0, R3, 0x1 ;  /* 0x000000010300b836 */ /* 0x000fe20000000000 */
[----:B------:R-:W-:Y:S02]  /*2700*/  UIADD3 UR4, UR4, UR5, URZ ;  /* 0x0000000504047290 */ /* 0x000fe4000fffe03f */
[----:B------:R-:W-:Y:S01]  /*2710*/  R2UR UR5, R13 ;  /* 0x000000000d0572ca */ /* 0x000fe200000e0000 */
[----:B------:R-:W-:-:S03]  /*2720*/  IMAD R5, R5, 0x4, R0 ;  /* 0x0000000405057824 */ /* 0x000fc600078e0200 */
[----:B------:R-:W-:Y:S02]  /*2730*/  VIADD R0, R24, UR4 ;  /* 0x0000000418007c36 */ /* 0x000fe40008000000 */
[----:B------:R-:W-:Y:S02]  /*2740*/  IMAD.SHL.U32 R5, R5, 0x40, RZ ;  /* 0x0000004005057824 */ /* 0x000fe400078e00ff */
[C---:B------:R-:W-:Y:S01]  /*2750*/  IMAD R3, R0.reuse, 0x4, R13 ;  /* 0x0000000400037824 */ /* 0x040fe200078e020d */
[----:B------:R-:W-:Y:S01]  /*2760*/  LEA R15, R0, UR43, 0x2 ;  /* 0x0000002b000f7c11 */ /* 0x000fe2000f8e10ff */
[----:B------:R-:W-:Y:S02]  /*2770*/  IMAD.IADD R24, R24, 0x1, R5 ;  /* 0x0000000118187824 */ /* 0x000fe400078e0205 */
[----:B------:R-:W-:Y:S01]  /*2780*/  IMAD.IADD R3, R170, 0x1, R3 ;  /* 0x00000001aa037824 */ /* 0x000fe200078e0203 */
[----:B------:R-:W-:Y:S01]  /*2790*/  USHF.R.U32.HI UR5, URZ, 0x4, UR5 ;  /* 0x000000043f057899 */ /* 0x000fe20008011605 */
[C---:B0-----:R-:W-:Y:S01]  /*27a0*/  IMAD R7, R24.reuse, 0x4, R13 ;  /* 0x0000000418077824 */ /* 0x041fe200078e020d */
[----:B------:R-:W-:Y:S01]  /*27b0*/  LEA R24, R24, UR43, 0x2 ;  /* 0x0000002b18187c11 */ /* 0x000fe2000f8e10ff */
[----:B------:R-:W0:Y:S01]  /*27c0*/  LDS R0, [R15+0xa200] ;  /* 0x00a200000f007984 */ /* 0x000e220000000800 */
[----:B------:R-:W-:Y:S01]  /*27d0*/  VIADD R8, R26, UR4 ;  /* 0x000000041a087c36 */ /* 0x000fe20008000000 */
[----:B------:R-:W-:Y:S01]  /*27e0*/  ULOP3.LUT UR5, UR5, 0x3fff, URZ, 0xc0, !UPT ;  /* 0x00003fff05057892 */ /* 0x000fe2000f8ec03f */
[----:B------:R-:W-:Y:S01]  /*27f0*/  IMAD.IADD R7, R170, 0x1, R7 ;  /* 0x00000001aa077824 */ /* 0x000fe200078e0207 */
[----:B------:R-:W1:Y:S01]  /*2800*/  LDS R2, [R3] ;  /* 0x0000000003027984 */ /* 0x000e620000000800 */
[----:B------:R-:W-:Y:S01]  /*2810*/  IMAD.IADD R26, R26, 0x1, R5 ;  /* 0x000000011a1a7824 */ /* 0x000fe200078e0205 */
[C---:B------:R-:W-:Y:S01]  /*2820*/  LEA R21, R8.reuse, UR43, 0x2 ;  /* 0x0000002b08157c11 */ /* 0x040fe2000f8e10ff */
[--C-:B------:R-:W-:Y:S01]  /*2830*/  IMAD R5, R8, 0x4, R13.reuse ;  /* 0x0000000408057824 */ /* 0x100fe200078e020d */
[----:B------:R-:W2:Y:S01]  /*2840*/  LDS R4, [R24+0xa200] ;  /* 0x00a2000018047984 */ /* 0x000ea20000000800 */
[C---:B------:R-:W-:Y:S01]  /*2850*/  IMAD R9, R26.reuse, 0x4, R13 ;  /* 0x000000041a097824 */ /* 0x040fe200078e020d */
[----:B------:R-:W-:Y:S01]  /*2860*/  LEA R20, R26, UR43, 0x2 ;  /* 0x0000002b1a147c11 */ /* 0x000fe2000f8e10ff */
[C---:B------:R-:W-:Y:S01]  /*2870*/  IMAD.IADD R5, R14.reuse, 0x1, R5 ;  /* 0x000000010e057824 */ /* 0x040fe200078e0205 */
[----:B------:R-:W3:Y:S01]  /*2880*/  LDS R6, [R7] ;  /* 0x0000000007067984 */ /* 0x000ee20000000800 */
[----:B------:R-:W-:Y:S01]  /*2890*/  IMAD.IADD R9, R14, 0x1, R9 ;  /* 0x000000010e097824 */ /* 0x000fe200078e0209 */
[----:B------:R-:W-:Y:S01]  /*28a0*/  NOP ;  /* 0x0000000000007918 */ /* 0x000fe20000000000 */
[----:B------:R-:W-:-:S04]  /*28b0*/  ULOP3.LUT UR9, UR5, 0x10000, URZ, 0xfc, !UPT ;  /* 0x0001000005097892 */ /* 0x000fc8000f8efc3f */
[----:B------:R-:W-:-:S07]  /*28c0*/  ULEA UR5, UR50, UR9, 0xb ;  /* 0x0000000932057291 */ /* 0x000fce000f8e583f */
[----:B------:R-:W-:Y:S01]  /*28d0*/  UMOV UR6, UR5 ;  /* 0x0000000500067c82 */ /* 0x000fe20008000000 */
[----:B0-----:R-:W-:Y:S04]  /*28e0*/  STS [R21+0xa200], R0 ;  /* 0x00a2000015007388 */ /* 0x001fe80000000800 */
[----:B-1----:R-:W-:Y:S04]  /*28f0*/  STS [R5], R2 ;  /* 0x0000000205007388 */ /* 0x002fe80000000800 */
[----:B--2---:R-:W-:Y:S04]  /*2900*/  STS [R20+0xa200], R4 ;  /* 0x00a2000414007388 */ /* 0x004fe80000000800 */
[----:B---3--:R-:W-:Y:S04]  /*2910*/  STS [R9], R6 ;  /* 0x0000000609007388 */ /* 0x008fe80000000800 */
        /* <DEDUP_REMOVED lines=62> */
[----:B---3--:R-:W-:Y:S01]  /*2d00*/  STS [R9+0x7000], R12 ;  /* 0x0070000c09007388 */ /* 0x008fe20000000800 */
[----:B----4-:R-:W-:-:S06]  /*2d10*/  WARPGROUP.ARRIVE ;  /* 0x00000000000079c5 */ /* 0x010fcc0000000000 */
[----:B------:R-:W-:Y:S01]  /*2d20*/  HGMMA.64x256x8.F32.TF32 R24, R152, gdesc[UR4], RZ, !UPT, gsb0 ;  /* 0x07e0000498187df0 */ /* 0x000fe2000c0028ff */
[----:B------:R-:W-:Y:S01]  /*2d30*/  UIADD3 UR6, UR5, 0x10, URZ ;  /* 0x0000001005067890 */ /* 0x000fe2000fffe03f */
[----:B------:R-:W-:Y:S01]  /*2d40*/  UMOV UR7, 0xc0000040 ;  /* 0xc000004000077882 */ /* 0x000fe20000000000 */
[----:B------:R-:W-:Y:S02]  /*2d50*/  WARPGROUP.DEPBAR.LE gsb0, 0x0 ;  /* 0x00008000000079c5 */ /* 0x000fe40000010000 */
[----:B------:R-:W-:Y:S04]  /*2d60*/  LDS R152, [R177+0x400] ;  /* 0x00040000b1987984 */ /* 0x000fe80000000800 */
[----:B------:R-:W-:Y:S04]  /*2d70*/  LDS R153, [R177+0x800] ;  /* 0x00080000b1997984 */ /* 0x000fe80000000800 */
[----:B------:R-:W-:Y:S04]  /*2d80*/  LDS R154, [R176+0x200] ;  /* 0x00020000b09a7984 */ /* 0x000fe80000000800 */
[----:B------:R-:W0:Y:S01]  /*2d90*/  LDS R155, [R176+0x600] ;  /* 0x00060000b09b7984 */ /* 0x000e220000000800 */
[----:B------:R-:W-:Y:S01]  /*2da0*/  @!PT LDS RZ, [RZ] ;  /* 0x00000000fffff984 */ /* 0x000fe20000000800 */
[----:B------:R-:W-:Y:S01]  /*2db0*/  @!PT LDS RZ, [RZ] ;  /* 0x00000000fffff984 */ /* 0x000fe20000000800 */
[----:B------:R-:W-:Y:S01]  /*2dc0*/  @!PT LDS RZ, [RZ] ;  /* 0x00000000fffff984 */ /* 0x000fe20000000800 */
[----:B------:R-:W-:Y:S01]  /*2dd0*/  @!PT LDS RZ, [RZ] ;  /* 0x00000000fffff984 */ /* 0x000fe20000000800 */
[----:B------:R1:W-:Y:S06]  /*2de0*/  MEMBAR.ALL.CTA ;  /* 0x0000000000007992 */ /* 0x0003ec0000008000 */
[----:B-1----:R-:W1:Y:S02]  /*2df0*/  FENCE.VIEW.ASYNC.S ;  /* 0x00000000000073c6 */ /* 0x002e640000000000 */
[----:B-1----:R-:W-:Y:S06]  /*2e00*/  BAR.SYNC.DEFER_BLOCKING 0x2, 0x80 ;  /* 0x0082000000007b1d */ /* 0x002fec0000010000 */
[----:B------:R-:W-:-:S06]  /*2e10*/  WARPGROUP.ARRIVE ;  /* 0x00000000000079c5 */ /* 0x000fcc0000000000 */
[----:B------:R-:W-:Y:S01]  /*2e20*/  HGMMA.64x256x8.F32.TF32 R24, R160, gdesc[UR4], R24, gsb0 ;  /* 0x07e00004a0187df0 */ /* 0x000fe20008002818 */
[----:B------:R-:W-:Y:S01]  /*2e30*/  UIADD3 UR6, UR5, 0x20, URZ ;  /* 0x0000002005067890 */ /* 0x000fe2000fffe03f */
[----:B------:R-:W-:Y:S01]  /*2e40*/  UMOV UR7, 0xc0000040 ;  /* 0xc000004000077882 */ /* 0x000fe20000000000 */
[----:B------:R-:W-:Y:S02]  /*2e50*/  WARPGROUP.DEPBAR.LE gsb0, 0x0 ;  /* 0x00008000000079c5 */ /* 0x000fe40000010000 */
[----:B0-----:R-:W-:-:S15]  /*2e60*/  WARPGROUP.ARRIVE ;  /* 0x00000000000079c5 */ /* 0x001fde0000000000 */
[----:B------:R-:W-:-:S08]  /*2e70*/  NOP ;  /* 0x0000000000007918 */ /* 0x000fd00000000000 */
[----:B------:R-:W-:Y:S01]  /*2e80*/  HGMMA.64x256x8.F32.TF32 R24, R152, gdesc[UR4], R24, gsb0 ;  /* 0x07e0000498187df0 */ /* 0x000fe20008002818 */
[----:B------:R-:W-:Y:S01]  /*2e90*/  UIADD3 UR6, UR5, 0x30, URZ ;  /* 0x0000003005067890 */ /* 0x000fe2000fffe03f */
[----:B------:R-:W-:Y:S01]  /*2ea0*/  UMOV UR7, 0xc0000040 ;  /* 0xc000004000077882 */ /* 0x000fe20000000000 */
[----:B------:R-:W-:Y:S02]  /*2eb0*/  WARPGROUP.DEPBAR.LE gsb0, 0x0 ;  /* 0x00008000000079c5 */ /* 0x000fe40000010000 */
[----:B------:R-:W-:Y:S04]  /*2ec0*/  LDS R160, [R177+0x500] ;  /* 0x00050000b1a07984 */ /* 0x000fe80000000800 */
[----:B------:R-:W-:Y:S04]  /*2ed0*/  LDS R161, [R177+0x900] ;  /* 0x00090000b1a17984 */ /* 0x000fe80000000800 */
[----:B------:R-:W-:Y:S04]  /*2ee0*/  LDS R162, [R176+0x300] ;  /* 0x00030000b0a27984 */ /* 0x000fe80000000800 */
[----:B------:R-:W0:Y:S02]  /*2ef0*/  LDS R163, [R176+0x700] ;  /* 0x00070000b0a37984 */ /* 0x000e240000000800 */
[----:B0-----:R-:W-:-:S09]  /*2f00*/  WARPGROUP.ARRIVE ;  /* 0x00000000000079c5 */ /* 0x001fd20000000000 */
[----:B------:R-:W-:Y:S03]  /*2f10*/  HGMMA.64x256x8.F32.TF32 R24, R160, gdesc[UR4], R24, gsb0 ;  /* 0x07e00004a0187df0 */ /* 0x000fe60008002818 */
[----:B------:R-:W-:Y:S02]  /*2f20*/  WARPGROUP.DEPBAR.LE gsb0, 0x0 ;  /* 0x00008000000079c5 */ /* 0x000fe40000010000 */
[----:B------:R-:W-:Y:S05]  /*2f30*/  @!P2 BRA `(.L_x_26) ;  /* 0x000000240074a947 */ /* 0x000fea0003800000 */
[----:B------:R-:W-:Y:S05]  /*2f40*/  @!P0 BRA `(.L_x_27) ;  /* 0x0000000000048947 */ /* 0x000fea0003800000 */
[----:B------:R-:W-:Y:S01]  /*2f50*/  BPT.TRAP 0x1 ;  /* 0x000000040000795c */ /* 0x000fe20000300000 */
.L_x_27:
[----:B------:R-:W-:-:S04]  /*2f60*/  IMAD R182, R175, 0x2000, R164 ;  /* 0x00002000afb67824 */ /* 0x000fc800078e02a4 */
[--C-:B------:R-:W-:Y:S02]  /*2f70*/  IMAD.IADD R0, R178, 0x1, R182.reuse ;  /* 0x00000001b2007824 */ /* 0x100fe400078e02b6 */
[----:B------:R-:W-:Y:S02]  /*2f80*/  IMAD.IADD R2, R179, 0x1, R182 ;  /* 0x00000001b3027824 */ /* 0x000fe400078e02b6 */
[C-C-:B------:R-:W-:Y:S01]  /*2f90*/  IMAD R3, R0.reuse, 0x4, R13.reuse ;  /* 0x0000000400037824 */ /* 0x140fe200078e020d */
[----:B------:R-:W-:Y:S01]  /*2fa0*/  LEA R20, R0, UR43, 0x2 ;  /* 0x0000002b00147c11 */ /* 0x000fe2000f8e10ff */
[C---:B------:R-:W-:Y:S01]  /*2fb0*/  IMAD R7, R2.reuse, 0x4, R13 ;  /* 0x0000000402077824 */ /* 0x040fe200078e020d */
[----:B------:R-:W-:Y:S01]  /*2fc0*/  LEA R160, R2, UR43, 0x2 ;  /* 0x0000002b02a07c11 */ /* 0x000fe2000f8e10ff */
[C---:B------:R-:W-:Y:S02]  /*2fd0*/  IMAD.IADD R5, R170.reuse, 0x1, R3 ;  /* 0x00000001aa057824 */ /* 0x040fe400078e0203 */
[----:B------:R-:W-:Y:S01]  /*2fe0*/  IMAD.IADD R8, R170, 0x1, R7 ;  /* 0x00000001aa087824 */ /* 0x000fe200078e0207 */
[----:B------:R-:W-:Y:S06]  /*2ff0*/  @P1 BRA `(.L_x_28) ;  /* 0x0000000000081947 */ /* 0x000fec0003800000 */
[----:B------:R-:W0:Y:S02]  /*3000*/  SYNCS.PHASECHK.TRANS64.TRYWAIT P1, [R181+URZ], R180 ;  /* 0x000000b4b50075a7 */ /* 0x000e24000802017f */
[----:B0-----:R-:W-:Y:S05]  /*3010*/  @!P1 BRA `(.L_x_29) ;  /* 0x000000d400e89947 */ /* 0x001fea0003800000 */
.L_x_28:
[----:B------:R-:W1:Y:S01]  /*3020*/  LDS R4, [R20+0xa200] ;  /* 0x00a2000014047984 */ /* 0x000e620000000800 */
[----:B0-----:R-:W-:Y:S01]  /*3030*/  IMAD.SHL.U32 R180, R175, 0x800, RZ ;  /* 0x00000800afb47824 */ /* 0x001fe200078e00ff */
[----:B------:R-:W-:Y:S01]  /*3040*/  ISETP.NE.AND P1, PT, R169, RZ, PT ;  /* 0x000000ffa900720c */ /* 0x000fe20003f25270 */
[----:B------:R-:W-:Y:S01]  /*3050*/  IMAD R181, R175, 0x2000, R158 ;  /* 0x00002000afb57824 */ /* 0x000fe200078e029e */
[----:B------:R-:W0:Y:S01]  /*3060*/  LDS R6, [R5] ;  /* 0x0000000005067984 */ /* 0x000e220000000800 */
[----:B------:R-:W-:Y:S01]  /*3070*/  IMAD.IADD R0, R167, 0x1, R180 ;  /* 0x00000001a7007824 */ /* 0x000fe200078e02b4 */
[----:B------:R-:W-:Y:S01]  /*3080*/  UMOV UR5, UR50 ;  /* 0x0000003200057c82 */ /* 0x000fe20008000000 */
[--C-:B------:R-:W-:Y:S01]  /*3090*/  IMAD.IADD R178, R178, 0x1, R181.reuse ;  /* 0x00000001b2b27824 */ /* 0x100fe200078e02b5 */
[----:B------:R-:W2:Y:S01]  /*30a0*/  LDS R7, [R160+0xa200] ;  /* 0x00a20000a0077984 */ /* 0x000ea20000000800 */
[----:B------:R-:W-:Y:S01]  /*30b0*/  IMAD.IADD R10, R179, 0x1, R181 ;  /* 0x00000001b30a7824 */ /* 0x000fe200078e02b5 */
[----:B------:R-:W-:Y:S01]  /*30c0*/  LEA R0, R0, UR43, 0x2 ;  /* 0x0000002b00007c11 */ /* 0x000fe2000f8e10ff */
[--C-:B------:R-:W-:Y:S01]  /*30d0*/  IMAD R11, R178, 0x4, R13.reuse ;  /* 0x00000004b20b7824 */ /* 0x100fe200078e020d */
[----:B------:R-:W3:Y:S01]  /*30e0*/  LDS R9, [R8] ;  /* 0x0000000008097984 */ /* 0x000ee20000000800 */
[----:B------:R-:W-:Y:S01]  /*30f0*/  IMAD R15, R10, 0x4, R13 ;  /* 0x000000040a0f7824 */ /* 0x000fe200078e020d */
[----:B------:R-:W-:Y:S01]  /*3100*/  LEA R161, R178, UR43, 0x2 ;  /* 0x0000002bb2a17c11 */ /* 0x000fe2000f8e10ff */
[----:B------:R-:W-:Y:S01]  /*3110*/  VIADD R2, R0, 0x200 ;  /* 0x0000020000027836 */ /* 0x000fe20000000000 */
[----:B------:R-:W-:Y:S01]  /*3120*/  LEA R162, R10, UR43, 0x2 ;  /* 0x0000002b0aa27c11 */ /* 0x000fe2000f8e10ff */
[----:B------:R-:W-:Y:S01]  /*3130*/  VIADD R3, R0, 0x290 ;  /* 0x0000029000037836 */ /* 0x000fe20000000000 */
[----:B------:R-:W-:Y:S01]  /*3140*/  LDS R152, [R0+0x200] ;  /* 0x0002000000987984 */ /* 0x000fe20000000800 */
[----:B------:R-:W-:-:S02]  /*3150*/  @P1 VIADD R3, R2, 0x70 ;  /* 0x0000007002031836 */ /* 0x000fc40000000000 */
[C---:B------:R-:W-:Y:S01]  /*3160*/  IMAD.IADD R11, R14.reuse, 0x1, R11 ;  /* 0x000000010e0b7824 */ /* 0x040fe200078e020b */
[----:B------:R-:W-:Y:S01]  /*3170*/  LDS R153, [R0+0x600] ;  /* 0x0006000000997984 */ /* 0x000fe20000000800 */
[----:B------:R-:W-:-:S03]  /*3180*/  IMAD.IADD R2, R14, 0x1, R15 ;  /* 0x000000010e027824 */ /* 0x000fc600078e020f */
[----:B------:R-:W-:Y:S04]  /*3190*/  LDS R154, [R3] ;  /* 0x00000000039a7984 */ /* 0x000fe80000000800 */
[----:B------:R-:W-:Y:S01]  /*31a0*/  LDS R155, [R3+0x400] ;  /* 0x00040000039b7984 */ /* 0x000fe20000000800 */
[----:B------:R-:W-:-:S03]  /*31b0*/  NOP ;  /* 0x0000000000007918 */ /* 0x000fc60000000000 */
[----:B-1----:R-:W-:Y:S04]  /*31c0*/  STS [R161+0xa200], R4 ;  /* 0x00a20004a1007388 */ /* 0x002fe80000000800 */
[----:B0-----:R-:W-:Y:S04]  /*31d0*/  STS [R11], R6 ;  /* 0x000000060b007388 */ /* 0x001fe80000000800 */
        /* <DEDUP_REMOVED lines=8> */
[----:B-1----:R0:W-:Y:S04]  /*3260*/  STS [R11+0x1000], R12 ;  /* 0x0010000c0b007388 */ /* 0x0021e80000000800 */
[----:B--2---:R-:W-:Y:S04]  /*3270*/  STS [R162+0xb200], R15 ;  /* 0x00b2000fa2007388 */ /* 0x004fe80000000800 */
[----:B---3--:R-:W-:Y:S01]  /*3280*/  STS [R2+0x1000], R21 ;  /* 0x0010001502007388 */ /* 0x008fe20000000800 */
[----:B0-----:R-:W0:Y:S03]  /*3290*/  LDC R12, c[0x0][0x28c] ;  /* 0x0000a300ff0c7b82 */ /* 0x001e260000000800 */
[----:B------:R-:W1:Y:S04]  /*32a0*/  LDS R0, [R20+0xc200] ;  /* 0x00c2000014007984 */ /* 0x000e680000000800 */
[----:B------:R-:W2:Y:S04]  /*32b0*/  LDS R4, [R5+0x2000] ;  /* 0x0020000005047984 */ /* 0x000ea80000000800 */
[----:B------:R-:W3:Y:S04]  /*32c0*/  LDS R3, [R160+0xc200] ;  /* 0x00c20000a0037984 */ /* 0x000ee80000000800 */
[----:B------:R-:W4:Y:S01]  /*32d0*/  LDS R7, [R8+0x2000] ;  /* 0x0020000008077984 */ /* 0x000f220000000800 */
[----:B------:R-:W-:Y:S01]  /*32e0*/  NOP ;  /* 0x0000000000007918 */ /* 0x000fe20000000000 */
[----:B0-----:R-:W-:-:S02]  /*32f0*/  ISETP.GE.AND P1, PT, R12, 0x41, PT ;  /* 0x000000410c00780c */ /* 0x001fc40003f26270 */
[----:B-1----:R-:W-:Y:S04]  /*3300*/  STS [R161+0xc200], R0 ;  /* 0x00c20000a1007388 */ /* 0x002fe80000000800 */
[----:B--2---:R-:W-:Y:S04]  /*3310*/  STS [R11+0x2000], R4 ;  /* 0x002000040b007388 */ /* 0x004fe80000000800 */
[----:B---3--:R-:W-:Y:S04]  /*3320*/  STS [R162+0xc200], R3 ;  /* 0x00c20003a2007388 */ /* 0x008fe80000000800 */
[----:B----4-:R-:W-:Y:S04]  /*3330*/  STS [R2+0x2000], R7 ;  /* 0x0020000702007388 */ /* 0x010fe80000000800 */
        /* <DEDUP_REMOVED lines=44> */
[----:B---3--:R0:W-:Y:S01]  /*3600*/  STS [R2+0x7000], R15 ;  /* 0x0070000f02007388 */ /* 0x0081e20000000800 */
[----:B------:R-:W-:Y:S05]  /*3610*/  @!P1 BRA `(.L_x_30) ;  /* 0x00000014001c9947 */ /* 0x000fea0003800000 */
[----:B------:R-:W-:Y:S01]  /*3620*/  UMOV UR8, UR40 ;  /* 0x0000002800087c82 */ /* 0x000fe20008000000 */
[----:B------:R-:W-:-:S05]  /*3630*/  UMOV UR5, UR50 ;  /* 0x0000003200057c82 */ /* 0x000fca0008000000 */
.L_x_39:
[----:B------:R-:W-:-:S05]  /*3640*/  VIADD R183, R175, 0x1 ;  /* 0x00000001afb77836 */ /* 0x000fca0000000000 */
[----:B------:R-:W-:-:S04]  /*3650*/  ISETP.NE.AND P1, PT, R183, 0x5, PT ;  /* 0x00000005b700780c */ /* 0x000fc80003f25270 */
[----:B------:R-:W-:Y:S02]  /*3660*/  SEL R0, RZ, 0x1, P1 ;  /* 0x00000001ff007807 */ /* 0x000fe40000800000 */
[----:B------:R-:W-:Y:S02]  /*3670*/  SEL R183, R183, RZ, P1 ;  /* 0x000000ffb7b77207 */ /* 0x000fe40000800000 */
[----:B------:R-:W-:Y:S01]  /*3680*/  LOP3.LUT R173, R173, R0, RZ, 0x3c, !PT ;  /* 0x00000000adad7212 */ /* 0x000fe200078e3cff */
[----:B------:R-:W-:Y:S06]  /*3690*/  @!P0 BRA `(.L_x_31) ;  /* 0x0000000000048947 */ /* 0x000fec0003800000 */
[----:B------:R-:W-:Y:S01]  /*36a0*/  BPT.TRAP 0x1 ;  /* 0x000000040000795c */ /* 0x000fe20000300000 */
.L_x_31:
[----:B------:R-:W-:Y:S01]  /*36b0*/  IMAD.MOV.U32 R171, RZ, RZ, 0x8d10d10 ;  /* 0x08d10d10ffab7424 */ /* 0x000fe200078e00ff */
[----:B------:R-:W-:Y:S01]  /*36c0*/  ISETP.NE.AND P2, PT, R169, RZ, PT ;  /* 0x000000ffa900720c */ /* 0x000fe20003f45270 */
[----:B------:R-:W-:Y:S01]  /*36d0*/  IMAD.MOV.U32 R3, RZ, RZ, -0x650a62f0 ;  /* 0x9af59d10ff037424 */ /* 0x000fe200078e00ff */
[----:B------:R-:W-:Y:S01]  /*36e0*/  UIADD3 UR7, UR43, 0xa200, URZ ;  /* 0x0000a2002b077890 */ /* 0x000fe2000fffe03f */
[----:B------:R-:W-:Y:S01]  /*36f0*/  IMAD R4, R175, 0x800, R167 ;  /* 0x00000800af047824 */ /* 0x000fe200078e02a7 */
[-C--:B------:R-:W-:Y:S01]  /*3700*/  SHF.R.U64 R171, R171, R174.reuse, 0xb08b ;  /* 0x0000b08babab7419 */ /* 0x080fe200000012ae */
[----:B0-----:R-:W-:Y:S01]  /*3710*/  IMAD R15, R175, 0x2000, R158 ;  /* 0x00002000af0f7824 */ /* 0x001fe200078e029e */
[----:B------:R-:W-:Y:S02]  /*3720*/  SHF.R.U64 R172, R3, R174, 0xdd3f ;  /* 0x0000dd3f03ac7419 */ /* 0x000fe400000012ae */
[----:B------:R-:W-:Y:S01]  /*3730*/  LOP3.LUT R0, R171, 0x38, RZ, 0xc0, !PT ;  /* 0x00000038ab007812 */ /* 0x000fe200078ec0ff */
[----:B------:R-:W-:Y:S01]  /*3740*/  IMAD.U32 R13, RZ, RZ, UR7 ;  /* 0x00000007ff0d7e24 */ /* 0x000fe2000f8e00ff */
[----:B------:R-:W-:-:S02]  /*3750*/  LOP3.LUT R2, R172, 0x38, RZ, 0xc0, !PT ;  /* 0x00000038ac027812 */ /* 0x000fc400078ec0ff */
[----:B------:R-:W-:Y:S02]  /*3760*/  SHF.R.U32.HI R5, RZ, 0x3, R0 ;  /* 0x00000003ff057819 */ /* 0x000fe40000011600 */
[----:B------:R-:W-:Y:S02]  /*3770*/  SHF.R.U32.HI R3, RZ, 0x3, R2 ;  /* 0x00000003ff037819 */ /* 0x000fe40000011602 */
[----:B------:R-:W-:Y:S01]  /*3780*/  LEA R4, R4, UR43, 0x2 ;  /* 0x0000002b04047c11 */ /* 0x000fe2000f8e10ff */
[----:B------:R-:W-:Y:S01]  /*3790*/  VIADD R0, R5, 0x1 ;  /* 0x0000000105007836 */ /* 0x000fe20000000000 */
[----:B------:R-:W-:Y:S02]  /*37a0*/  ISETP.NE.AND P1, PT, R3, R5, PT ;  /* 0x000000050300720c */ /* 0x000fe40003f25270 */
[----:B------:R-:W-:Y:S01]  /*37b0*/  R2UR UR4, R171 ;  /* 0x00000000ab0472ca */ /* 0x000fe200000e0000 */
[----:B------:R-:W-:Y:S01]  /*37c0*/  VIADD R6, R4, 0x300 ;  /* 0x0000030004067836 */ /* 0x000fe20000000000 */
[----:B------:R-:W-:Y:S01]  /*37d0*/  R2UR UR6, R172 ;  /* 0x00000000ac0672ca */ /* 0x000fe200000e0000 */
[----:B------:R-:W-:-:S02]  /*37e0*/  VIADD R2, R4, 0x390 ;  /* 0x0000039004027836 */ /* 0x000fc40000000000 */
[----:B------:R-:W-:Y:S01]  /*37f0*/  @P2 VIADD R2, R6, 0x70 ;  /* 0x0000007006022836 */ /* 0x000fe20000000000 */
[----:B------:R-:W-:Y:S02]  /*3800*/  SEL R6, R0, R3, !P1 ;  /* 0x0000000300067207 */ /* 0x000fe40004800000 */
[----:B------:R-:W-:-:S03]  /*3810*/  SHF.L.U32 R0, R173, 0x1f, RZ ;  /* 0x0000001fad007819 */ /* 0x000fc600000006ff */
[----:B------:R-:W-:Y:S01]  /*3820*/  @!P1 VIADD R5, R3, 0x1 ;  /* 0x0000000103059836 */ /* 0x000fe20000000000 */
[----:B------:R-:W-:Y:S01]  /*3830*/  LEA R3, R183, UR43, 0x3 ;  /* 0x0000002bb7037c11 */ /* 0x000fe2000f8e18ff */
[----:B------:R-:W-:Y:S02]  /*3840*/  USHF.L.U32 UR4, UR4, 0x3, URZ ;  /* 0x0000000304047899 */ /* 0x000fe4000800063f */
[----:B------:R-:W-:Y:S01]  /*3850*/  USHF.L.U32 UR6, UR6, 0x5, URZ ;  /* 0x0000000506067899 */ /* 0x000fe2000800063f */
[----:B------:R0:W1:Y:S01]  /*3860*/  SYNCS.PHASECHK.TRANS64.TRYWAIT P1, [R3+URZ], R0 ;  /* 0x00000000030075a7 */ /* 0x000062000802017f */
[----:B------:R-:W-:Y:S01]  /*3870*/  LDS R160, [R4+0x300] ;  /* 0x0003000004a07984 */ /* 0x000fe20000000800 */
[----:B------:R-:W-:Y:S01]  /*3880*/  ULOP3.LUT UR4, UR4, 0x1c0, URZ, 0xc0, !UPT ;  /* 0x000001c004047892 */ /* 0x000fe2000f8ec03f */
[----:B------:R-:W-:Y:S01]  /*3890*/  IMAD R6, R5, 0x4, R6 ;  /* 0x0000000405067824 */ /* 0x000fe200078e0206 */
[----:B------:R-:W-:Y:S01]  /*38a0*/  ULOP3.LUT UR6, UR6, 0x700, URZ, 0xc0, !UPT ;  /* 0x0000070006067892 */ /* 0x000fe2000f8ec03f */
[----:B------:R-:W-:Y:S01]  /*38b0*/  LDS R161, [R4+0x700] ;  /* 0x0007000004a17984 */ /* 0x000fe20000000800 */
[----:B------:R-:W-:-:S02]  /*38c0*/  IMAD R5, R175, 0x2000, R164 ;  /* 0x00002000af057824 */ /* 0x000fc400078e02a4 */
[----:B------:R-:W-:Y:S01]  /*38d0*/  UIADD3 UR4, UR6, UR4, URZ ;  /* 0x0000000406047290 */ /* 0x000fe2000fffe03f */
[----:B------:R-:W-:Y:S01]  /*38e0*/  LDS R162, [R2] ;  /* 0x0000000002a27984 */ /* 0x000fe20000000800 */
[----:B------:R-:W-:-:S03]  /*38f0*/  IMAD.SHL.U32 R8, R6, 0x40, RZ ;  /* 0x0000004006087824 */ /* 0x000fc600078e00ff */
[----:B------:R-:W-:Y:S01]  /*3900*/  LDS R163, [R2+0x400] ;  /* 0x0004000002a37984 */ /* 0x000fe20000000800 */
[C---:B------:R-:W-:Y:S02]  /*3910*/  VIADD R6, R5.reuse, UR4 ;  /* 0x0000000405067c36 */ /* 0x040fe40008000000 */
[----:B------:R-:W-:Y:S01]  /*3920*/  IMAD.IADD R10, R5, 0x1, R8 ;  /* 0x00000001050a7824 */ /* 0x000fe200078e0208 */
[----:B------:R-:W-:Y:S01]  /*3930*/  @!PT LDS RZ, [RZ] ;  /* 0x00000000fffff984 */ /* 0x000fe20000000800 */
[----:B------:R-:W-:Y:S01]  /*3940*/  @!PT LDS RZ, [RZ] ;  /* 0x00000000fffff984 */ /* 0x000fe20000000800 */
[----:B------:R-:W-:Y:S01]  /*3950*/  @!PT LDS RZ, [RZ] ;  /* 0x00000000fffff984 */ /* 0x000fe20000000800 */
[----:B------:R-:W-:Y:S01]  /*3960*/  @!PT LDS RZ, [RZ] ;  /* 0x00000000fffff984 */ /* 0x000fe20000000800 */
[----:B------:R2:W-:Y:S06]  /*3970*/  MEMBAR.ALL.CTA ;  /* 0x0000000000007992 */ /* 0x0005ec0000008000 */
[----:B--2---:R-:W2:Y:S01]  /*3980*/  FENCE.VIEW.ASYNC.S ;  /* 0x00000000000073c6 */ /* 0x004ea20000000000 */
[C-C-:B------:R-:W-:Y:S01]  /*3990*/  IMAD R5, R6.reuse, 0x4, R13.reuse ;  /* 0x0000000406057824 */ /* 0x140fe200078e020d */
[----:B------:R-:W-:Y:S01]  /*39a0*/  LEA R178, R6, UR43, 0x2 ;  /* 0x0000002b06b27c11 */ /* 0x000fe2000f8e10ff */
[C---:B------:R-:W-:Y:S01]  /*39b0*/  IMAD R7, R10.reuse, 0x4, R13 ;  /* 0x000000040a077824 */ /* 0x040fe200078e020d */
[----:B------:R-:W-:Y:S01]  /*39c0*/  LEA R180, R10, UR43, 0x2 ;  /* 0x0000002b0ab47c11 */ /* 0x000fe2000f8e10ff */
[----:B------:R-:W-:-:S02]  /*39d0*/  IMAD.IADD R6, R170, 0x1, R5 ;  /* 0x00000001aa067824 */ /* 0x000fc400078e0205 */
[----:B------:R-:W-:Y:S02]  /*39e0*/  IMAD.IADD R10, R170, 0x1, R7 ;  /* 0x00000001aa0a7824 */ /* 0x000fe400078e0207 */
[----:B------:R-:W-:Y:S02]  /*39f0*/  VIADD R12, R15, UR4 ;  /* 0x000000040f0c7c36 */ /* 0x000fe40008000000 */
[----:B------:R-:W-:Y:S02]  /*3a00*/  IMAD.IADD R20, R8, 0x1, R15 ;  /* 0x0000000108147824 */ /* 0x000fe400078e020f */
[C-C-:B------:R-:W-:Y:S01]  /*3a10*/  IMAD R15, R12.reuse, 0x4, R13.reuse ;  /* 0x000000040c0f7824 */ /* 0x140fe200078e020d */
[----:B------:R-:W-:Y:S01]  /*3a20*/  LEA R182, R12, UR43, 0x2 ;  /* 0x0000002b0cb67c11 */ /* 0x000fe2000f8e10ff */
[C---:B------:R-:W-:Y:S01]  /*3a30*/  IMAD R21, R20.reuse, 0x4, R13 ;  /* 0x0000000414157824 */ /* 0x040fe200078e020d */
[----:B------:R-:W-:Y:S01]  /*3a40*/  LEA R181, R20, UR43, 0x2 ;  /* 0x0000002b14b57c11 */ /* 0x000fe2000f8e10ff */
[----:B------:R-:W-:-:S02]  /*3a50*/  IMAD.IADD R8, R14, 0x1, R15 ;  /* 0x000000010e087824 */ /* 0x000fc400078e020f */
[----:B------:R-:W-:Y:S01]  /*3a60*/  IMAD.IADD R12, R14, 0x1, R21 ;  /* 0x000000010e0c7824 */ /* 0x000fe200078e0215 */
[----:B--2---:R-:W-:Y:S06]  /*3a70*/  BAR.SYNC.DEFER_BLOCKING 0x2, 0x80 ;  /* 0x0082000000007b1d */ /* 0x004fec0000010000 */
[----:B------:R-:W2:Y:S04]  /*3a80*/  LDS R5, [R178+0xa200] ;  /* 0x00a20000b2057984 */ /* 0x000ea80000000800 */
[----:B------:R-:W3:Y:S04]  /*3a90*/  LDS R7, [R6] ;  /* 0x0000000006077984 */ /* 0x000ee80000000800 */
[----:B------:R-:W4:Y:S04]  /*3aa0*/  LDS R9, [R180+0xa200] ;  /* 0x00a20000b4097984 */ /* 0x000f280000000800 */
[----:B------:R-:W0:Y:S01]  /*3ab0*/  LDS R11, [R10] ;  /* 0x000000000a0b7984 */ /* 0x000e220000000800 */
[----:B------:R-:W-:-:S03]  /*3ac0*/  NOP ;  /* 0x0000000000007918 */ /* 0x000fc60000000000 */
[----:B--2---:R-:W-:Y:S04]  /*3ad0*/  STS [R182+0xa200], R5 ;  /* 0x00a20005b6007388 */ /* 0x004fe80000000800 */
[----:B---3--:R-:W-:Y:S04]  /*3ae0*/  STS [R8], R7 ;  /* 0x0000000708007388 */ /* 0x008fe80000000800 */
[----:B----4-:R-:W-:Y:S04]  /*3af0*/  STS [R181+0xa200], R9 ;  /* 0x00a20009b5007388 */ /* 0x010fe80000000800 */
[----:B0-----:R-:W-:Y:S04]  /*3b00*/  STS [R12], R11 ;  /* 0x0000000b0c007388 */ /* 0x001fe80000000800 */
[----:B------:R-:W0:Y:S04]  /*3b10*/  LDS R15, [R178+0xb200] ;  /* 0x00b20000b20f7984 */ /* 0x000e280000000800 */
[----:B------:R-:W2:Y:S04]  /*3b20*/  LDS R21, [R6+0x1000] ;  /* 0x0010000006157984 */ /* 0x000ea80000000800 */
[----:B------:R-:W3:Y:S04]  /*3b30*/  LDS R20, [R180+0xb200] ;  /* 0x00b20000b4147984 */ /* 0x000ee80000000800 */
[----:B------:R-:W4:Y:S01]  /*3b40*/  LDS R177, [R10+0x1000] ;  /* 0x001000000ab17984 */ /* 0x000f220000000800 */
[----:B------:R-:W-:-:S03]  /*3b50*/  NOP ;  /* 0x0000000000007918 */ /* 0x000fc60000000000 */
[----:B0-----:R-:W-:Y:S04]  /*3b60*/  STS [R182+0xb200], R15 ;  /* 0x00b2000fb6007388 */ /* 0x001fe80000000800 */
[----:B--2---:R-:W-:Y:S04]  /*3b70*/  STS [R8+0x1000], R21 ;  /* 0x0010001508007388 */ /* 0x004fe80000000800 */
[----:B---3--:R-:W-:Y:S04]  /*3b80*/  STS [R181+0xb200], R20 ;  /* 0x00b20014b5007388 */ /* 0x008fe80000000800 */
[----:B----4-:R-:W-:Y:S04]  /*3b90*/  STS [R12+0x1000], R177 ;  /* 0x001000b10c007388 */ /* 0x010fe80000000800 */
        /* <DEDUP_REMOVED lines=33> */
[----:B--2---:R0:W-:Y:S04]  /*3db0*/  STS [R8+0x5000], R21 ;  /* 0x0050001508007388 */ /* 0x0041e80000000800 */
[----:B---3--:R2:W-:Y:S04]  /*3dc0*/  STS [R181+0xf200], R20 ;  /* 0x00f20014b5007388 */ /* 0x0085e80000000800 */
[----:B----4-:R-:W-:Y:S01]  /*3dd0*/  STS [R12+0x5000], R177 ;  /* 0x005000b10c007388 */ /* 0x010fe20000000800 */
[----:B0-----:R-:W-:-:S03]  /*3de0*/  IMAD.MOV.U32 R21, RZ, RZ, -0x3fffffc0 ;  /* 0xc0000040ff157424 */ /* 0x001fc600078e00ff */
[----:B------:R-:W0:Y:S01]  /*3df0*/  LDS R5, [R178+0x10200] ;  /* 0x01020000b2057984 */ /* 0x000e220000000800 */
[----:B--2---:R-:W-:-:S03]  /*3e00*/  LEA R20, R175, UR9, 0xb ;  /* 0x00000009af147c11 */ /* 0x004fc6000f8e58ff */
[----:B------:R-:W2:Y:S01]  /*3e10*/  LDS R7, [R6+0x6000] ;  /* 0x0060000006077984 */ /* 0x000ea20000000800 */
[----:B------:R-:W-:Y:S02]  /*3e20*/  R2UR UR7, R21 ;  /* 0x00000000150772ca */ /* 0x000fe400000e0000 */
[----:B------:R-:W-:Y:S01]  /*3e30*/  R2UR UR6, R20 ;  /* 0x00000000140672ca */ /* 0x000fe200000e0000 */
[----:B------:R-:W3:Y:S04]  /*3e40*/  LDS R9, [R180+0x10200] ;  /* 0x01020000b4097984 */ /* 0x000ee80000000800 */
[----:B------:R-:W4:Y:S01]  /*3e50*/  LDS R11, [R10+0x6000] ;  /* 0x006000000a0b7984 */ /* 0x000f220000000800 */
[----:B------:R-:W-:-:S03]  /*3e60*/  NOP ;  /* 0x0000000000007918 */ /* 0x000fc60000000000 */
[----:B0-----:R-:W-:Y:S04]  /*3e70*/  STS [R182+0x10200], R5 ;  /* 0x01020005b6007388 */ /* 0x001fe80000000800 */
[----:B--2---:R0:W-:Y:S04]  /*3e80*/  STS [R8+0x6000], R7 ;  /* 0x0060000708007388 */ /* 0x0041e80000000800 */
[----:B---3--:R-:W-:Y:S04]  /*3e90*/  STS [R181+0x10200], R9 ;  /* 0x01020009b5007388 */ /* 0x008fe80000000800 */
[----:B----4-:R-:W-:Y:S01]  /*3ea0*/  STS [R12+0x6000], R11 ;  /* 0x0060000b0c007388 */ /* 0x010fe20000000800 */
[----:B0-----:R-:W-:-:S03]  /*3eb0*/  IMAD.MOV.U32 R7, RZ, RZ, -0x3fffffc0 ;  /* 0xc0000040ff077424 */ /* 0x001fc600078e00ff */
[----:B------:R-:W0:Y:S04]  /*3ec0*/  LDS R15, [R178+0x11200] ;  /* 0x01120000b20f7984 */ /* 0x000e280000000800 */
[----:B------:R2:W3:Y:S04]  /*3ed0*/  LDS R177, [R6+0x7000] ;  /* 0x0070000006b17984 */ /* 0x0004e80000000800 */
[----:B------:R-:W4:Y:S04]  /*3ee0*/  LDS R176, [R180+0x11200] ;  /* 0x01120000b4b07984 */ /* 0x000f280000000800 */
[----:B------:R-:W1:Y:S01]  /*3ef0*/  LDS R179, [R10+0x7000] ;  /* 0x007000000ab37984 */ /* 0x000e620000000800 */
[----:B------:R-:W-:Y:S01]  /*3f00*/  NOP ;  /* 0x0000000000007918 */ /* 0x000fe20000000000 */
[----:B--2---:R-:W-:-:S02]  /*3f10*/  VIADD R6, R20, 0x10 ;  /* 0x0000001014067836 */ /* 0x004fc40000000000 */
[----:B0-----:R0:W-:Y:S04]  /*3f20*/  STS [R182+0x11200], R15 ;  /* 0x0112000fb6007388 */ /* 0x0011e80000000800 */
[----:B---3--:R0:W-:Y:S04]  /*3f30*/  STS [R8+0x7000], R177 ;  /* 0x007000b108007388 */ /* 0x0081e80000000800 */
[----:B----4-:R0:W-:Y:S04]  /*3f40*/  STS [R181+0x11200], R176 ;  /* 0x011200b0b5007388 */ /* 0x0101e80000000800 */
[----:B-1----:R0:W-:Y:S01]  /*3f50*/  STS [R12+0x7000], R179 ;  /* 0x007000b30c007388 */ /* 0x0021e20000000800 */
[----:B------:R-:W-:-:S06]  /*3f60*/  WARPGROUP.ARRIVE ;  /* 0x00000000000079c5 */ /* 0x000fcc0000000000 */
[----:B------:R-:W-:Y:S01]  /*3f70*/  HGMMA.64x256x8.F32.TF32 R24, R152, gdesc[UR4], R24, gsb0 ;  /* 0x07e0000498187df0 */ /* 0x000fe20008002818 */
[----:B------:R-:W-:Y:S02]  /*3f80*/  R2UR UR6, R6 ;  /* 0x00000000060672ca */ /* 0x000fe400000e0000 */
[----:B------:R-:W-:Y:S01]  /*3f90*/  R2UR UR7, R7 ;  /* 0x00000000070772ca */ /* 0x000fe200000e0000 */
[----:B------:R-:W-:Y:S02]  /*3fa0*/  WARPGROUP.DEPBAR.LE gsb0, 0x0 ;  /* 0x00008000000079c5 */ /* 0x000fe40000010000 */
[----:B------:R0:W1:Y:S04]  /*3fb0*/  LDS R152, [R4+0x400] ;  /* 0x0004000004987984 */ /* 0x0000680000000800 */
[----:B------:R0:W2:Y:S04]  /*3fc0*/  LDS R153, [R4+0x800] ;  /* 0x0008000004997984 */ /* 0x0000a80000000800 */
[----:B------:R0:W3:Y:S04]  /*3fd0*/  LDS R154, [R2+0x100] ;  /* 0x00010000029a7984 */ /* 0x0000e80000000800 */
[----:B------:R0:W4:Y:S01]  /*3fe0*/  LDS R155, [R2+0x500] ;  /* 0x00050000029b7984 */ /* 0x0001220000000800 */
[----:B------:R-:W-:Y:S01]  /*3ff0*/  @!PT LDS RZ, [RZ] ;  /* 0x00000000fffff984 */ /* 0x000fe20000000800 */
[----:B------:R-:W-:Y:S01]  /*4000*/  @!PT LDS RZ, [RZ] ;  /* 0x00000000fffff984 */ /* 0x000fe20000000800 */
[----:B------:R-:W-:Y:S01]  /*4010*/  @!PT LDS RZ, [RZ] ;  /* 0x00000000fffff984 */ /* 0x000fe20000000800 */
[----:B------:R-:W-:Y:S01]  /*4020*/  @!PT LDS RZ, [RZ] ;  /* 0x00000000fffff984 */ /* 0x000fe20000000800 */
[----:B------:R0:W-:Y:S06]  /*4030*/  MEMBAR.ALL.CTA ;  /* 0x0000000000007992 */ /* 0x0001ec0000008000 */
[----:B0-----:R-:W0:Y:S02]  /*4040*/  FENCE.VIEW.ASYNC.S ;  /* 0x00000000000073c6 */ /* 0x001e240000000000 */
[----:B0-----:R-:W-:Y:S06]  /*4050*/  BAR.SYNC.DEFER_BLOCKING 0x2, 0x80 ;  /* 0x0082000000007b1d */ /* 0x001fec0000010000 */
[----:B------:R-:W-:-:S06]  /*4060*/  WARPGROUP.ARRIVE ;  /* 0x00000000000079c5 */ /* 0x000fcc0000000000 */
[----:B------:R-:W-:Y:S03]  /*4070*/  HGMMA.64x256x8.F32.TF32 R24, R160, gdesc[UR4], R24, gsb0 ;  /* 0x07e00004a0187df0 */ /* 0x000fe60008002818 */
[----:B------:R-:W-:Y:S02]  /*4080*/  WARPGROUP.DEPBAR.LE gsb0, 0x0 ;  /* 0x00008000000079c5 */ /* 0x000fe40000010000 */
[----:B------:R-:W-:Y:S05]  /*4090*/  @!P0 BRA `(.L_x_32) ;  /* 0x0000000000048947 */ /* 0x000fea0003800000 */
[----:B------:R-:W-:Y:S01]  /*40a0*/  BPT.TRAP 0x1 ;  /* 0x000000040000795c */ /* 0x000fe20000300000 */
.L_x_32:
[----:B------:R-:W-:Y:S02]  /*40b0*/  UISETP.GT.U32.AND UP0, UPT, UR36, 0x1, UPT ;  /* 0x000000012400788c */ /* 0x000fe4000bf04070 */
[----:B------:R-:W-:-:S04]  /*40c0*/  ULEA UR6, UR5, UR43, 0x3 ;  /* 0x0000002b05067291 */ /* 0x000fc8000f8e183f */
[----:B------:R-:W-:Y:S01]  /*40d0*/  UIADD3 UR6, UR6, 0x28, URZ ;  /* 0x0000002806067890 */ /* 0x000fe2000fffe03f */
[----:B------:R-:W-:-:S03]  /*40e0*/  PLOP3.LUT P2, PT, PT, PT, UP0, 0x80, 0x0 ;  /* 0x000000000000781c */ /* 0x000fc60003f4f008 */
[----:B------:R-:W-:-:S09]  /*40f0*/  UPRMT UR6, URZ, 0x654, UR6 ;  /* 0x000006543f067896 */ /* 0x000fd20008000006 */
[----:B------:R-:W-:Y:S01]  /*4100*/  SYNCS.ARRIVE.TRANS64.RED.A1T0 RZ, [UR6], RZ ;  /* 0x000000ffffff79a7 */ /* 0x000fe20008100406 */
[----:B------:R-:W-:Y:S05]  /*4110*/  @P2 BRA `(.L_x_33) ;  /* 0x0000000000042947 */ /* 0x000fea0003800000 */
[----:B------:R-:W-:Y:S01]  /*4120*/  BPT.TRAP 0x1 ;  /* 0x000000040000795c */ /* 0x000fe20000300000 */
.L_x_33:
[----:B------:R-:W-:Y:S01]  /*4130*/  VIADD R6, R20, 0x20 ;  /* 0x0000002014067836 */ /* 0x000fe20000000000 */
[----:B-1234-:R-:W-:Y:S01]  /*4140*/  WARPGROUP.ARRIVE ;  /* 0x00000000000079c5 */ /* 0x01efe20000000000 */
[----:B------:R-:W-:Y:S01]  /*4150*/  IMAD.MOV.U32 R7, RZ, RZ, -0x3fffffc0 ;  /* 0xc0000040ff077424 */ /* 0x000fe200078e00ff */
[----:B------:R-:W-:Y:S02]  /*4160*/  UIADD3 UR5, UR5, 0x1, URZ ;  /* 0x0000000105057890 */ /* 0x000fe4000fffe03f */
[----:B------:R-:W-:Y:S02]  /*4170*/  R2UR UR6, R6 ;  /* 0x00000000060672ca */ /* 0x000fe400000e0000 */
[----:B------:R-:W-:Y:S01]  /*4180*/  R2UR UR7, R7 ;  /* 0x00000000070772ca */ /* 0x000fe200000e0000 */
[----:B------:R-:W-:-:S04]  /*4190*/  UISETP.NE.AND UP0, UPT, UR5, 0x5, UPT ;  /* 0x000000050500788c */ /* 0x000fc8000bf05270 */
[----:B------:R-:W-:-:S09]  /*41a0*/  USEL UR5, UR5, URZ, UP0 ;  /* 0x0000003f05057287 */ /* 0x000fd20008000000 */
[----:B------:R-:W-:Y:S03]  /*41b0*/  HGMMA.64x256x8.F32.TF32 R24, R152, gdesc[UR4], R24, gsb0 ;  /* 0x07e0000498187df0 */ /* 0x000fe60008002818 */
[----:B------:R-:W-:Y:S02]  /*41c0*/  WARPGROUP.DEPBAR.LE gsb0, 0x0 ;  /* 0x00008000000079c5 */ /* 0x000fe40000010000 */
[----:B------:R0:W1:Y:S04]  /*41d0*/  LDS R160, [R4+0x500] ;  /* 0x0005000004a07984 */ /* 0x0000680000000800 */
[----:B------:R0:W2:Y:S04]  /*41e0*/  LDS R161, [R4+0x900] ;  /* 0x0009000004a17984 */ /* 0x0000a80000000800 */
[----:B------:R0:W3:Y:S04]  /*41f0*/  LDS R162, [R2+0x200] ;  /* 0x0002000002a27984 */ /* 0x0000e80000000800 */
[----:B------:R0:W4:Y:S01]  /*4200*/  LDS R163, [R2+0x600] ;  /* 0x0006000002a37984 */ /* 0x0001220000000800 */
[----:B------:R-:W-:Y:S05]  /*4210*/  @!P0 BRA `(.L_x_34) ;  /* 0x0000000000048947 */ /* 0x000fea0003800000 */
[----:B------:R-:W-:Y:S01]  /*4220*/  BPT.TRAP 0x1 ;  /* 0x000000040000795c */ /* 0x000fe20000300000 */
.L_x_34:
[C---:B0-----:R-:W-:Y:S01]  /*4230*/  LOP3.LUT R4, R171.reuse, 0x7, RZ, 0xc0, !PT ;  /* 0x00000007ab047812 */ /* 0x041fe200078ec0ff */
[----:B------:R-:W-:Y:S01]  /*4240*/  IMAD.SHL.U32 R2, R171, 0x40, RZ ;  /* 0x00000040ab027824 */ /* 0x000fe200078e00ff */
[C---:B------:R-:W-:Y:S01]  /*4250*/  LOP3.LUT R7, R172.reuse, 0x7, RZ, 0xc0, !PT ;  /* 0x00000007ac077812 */ /* 0x040fe200078ec0ff */
[----:B------:R-:W-:Y:S01]  /*4260*/  IMAD.SHL.U32 R180, R183, 0x800, RZ ;  /* 0x00000800b7b47824 */ /* 0x000fe200078e00ff */
[----:B------:R-:W-:Y:S01]  /*4270*/  BSSY B0, `(.L_x_35) ;  /* 0x0000014000007945 */ /* 0x000fe20003800000 */
[----:B------:R-:W-:Y:S01]  /*4280*/  IMAD.SHL.U32 R6, R172, 0x100, RZ ;  /* 0x00000100ac067824 */ /* 0x000fe200078e00ff */
[----:B------:R-:W-:Y:S01]  /*4290*/  ISETP.NE.AND P2, PT, R7, R4, PT ;  /* 0x000000040700720c */ /* 0x000fe20003f45270 */
[----:B------:R-:W-:Y:S01]  /*42a0*/  VIADD R8, R4, 0x1 ;  /* 0x0000000104087836 */ /* 0x000fe20000000000 */
[----:B------:R-:W-:Y:S01]  /*42b0*/  LOP3.LUT R5, R2, 0x1c0, RZ, 0xc0, !PT ;  /* 0x000001c002057812 */ /* 0x000fe200078ec0ff */
[----:B------:R-:W-:Y:S01]  /*42c0*/  IMAD.IADD R2, R167, 0x1, R180 ;  /* 0x00000001a7027824 */ /* 0x000fe200078e02b4 */
[----:B------:R-:W-:Y:S01]  /*42d0*/  LOP3.LUT R6, R6, 0x700, RZ, 0xc0, !PT ;  /* 0x0000070006067812 */ /* 0x000fe200078ec0ff */
[----:B------:R-:W-:Y:S01]  /*42e0*/  IMAD R182, R183, 0x2000, R164 ;  /* 0x00002000b7b67824 */ /* 0x000fe200078e02a4 */
[----:B------:R-:W-:-:S03]  /*42f0*/  SEL R9, R8, R7, !P2 ;  /* 0x0000000708097207 */ /* 0x000fc60005000000 */
[----:B------:R-:W-:-:S04]  /*4300*/  IMAD.IADD R10, R6, 0x1, R5 ;  /* 0x00000001060a7824 */ /* 0x000fc800078e0205 */
[----:B------:R-:W-:Y:S01]  /*4310*/  @!P2 VIADD R4, R7, 0x1 ;  /* 0x000000010704a836 */ /* 0x000fe20000000000 */
[----:B------:R-:W-:Y:S01]  /*4320*/  LEA R7, R2, UR43, 0x2 ;  /* 0x0000002b02077c11 */ /* 0x000fe2000f8e10ff */
[----:B------:R-:W-:Y:S02]  /*4330*/  IMAD.IADD R2, R10, 0x1, R182 ;  /* 0x000000010a027824 */ /* 0x000fe400078e02b6 */
[----:B------:R-:W-:Y:S02]  /*4340*/  IMAD R9, R4, 0x4, R9 ;  /* 0x0000000404097824 */ /* 0x000fe400078e0209 */
[C---:B------:R-:W-:Y:S02]  /*4350*/  VIADD R4, R7.reuse, 0x200 ;  /* 0x0000020007047836 */ /* 0x040fe40000000000 */
[----:B------:R-:W-:Y:S02]  /*4360*/  VIADD R8, R7, 0x290 ;  /* 0x0000029007087836 */ /* 0x000fe40000000000 */
[----:B------:R-:W-:Y:S01]  /*4370*/  IMAD.SHL.U32 R12, R9, 0x40, RZ ;  /* 0x00000040090c7824 */ /* 0x000fe200078e00ff */
[----:B------:R-:W-:Y:S06]  /*4380*/  @P1 BRA `(.L_x_36) ;  /* 0x0000000000081947 */ /* 0x000fec0003800000 */
[----:B------:R-:W0:Y:S02]  /*4390*/  SYNCS.PHASECHK.TRANS64.TRYWAIT P1, [R3+URZ], R0 ;  /* 0x00000000030075a7 */ /* 0x000e24000802017f */
[----:B0-----:R-:W-:Y:S05]  /*43a0*/  @!P1 BRA `(.L_x_37) ;  /* 0x000000c400189947 */ /* 0x001fea0003800000 */
.L_x_36:
[----:B------:R-:W-:Y:S05]  /*43b0*/  BSYNC B0 ;  /* 0x0000000000007941 */ /* 0x000fea0003800000 */
.L_x_35:
[----:B------:R-:W-:Y:S01]  /*43c0*/  ISETP.NE.AND P1, PT, R169, RZ, PT ;  /* 0x000000ffa900720c */ /* 0x000fe20003f25270 */
[----:B------:R-:W-:Y:S01]  /*43d0*/  IMAD.IADD R176, R12, 0x1, R182 ;  /* 0x000000010cb07824 */ /* 0x000fe200078e02b6 */
[C---:B------:R-:W-:Y:S01]  /*43e0*/  LEA R175, R2.reuse, UR43, 0x2 ;  /* 0x0000002b02af7c11 */ /* 0x040fe2000f8e10ff */
[--C-:B------:R-:W-:Y:S01]  /*43f0*/  IMAD R3, R2, 0x4, R13.reuse ;  /* 0x0000000402037824 */ /* 0x100fe200078e020d */
[----:B------:R0:W0:Y:S01]  /*4400*/  LDS R152, [R7+0x200] ;  /* 0x0002000007987984 */ /* 0x0000220000000800 */
[C---:B------:R-:W-:Y:S01]  /*4410*/  IMAD R5, R176.reuse, 0x4, R13 ;  /* 0x00000004b0057824 */ /* 0x040fe200078e020d */
[----:B------:R-:W-:Y:S01]  /*4420*/  LEA R176, R176, UR43, 0x2 ;  /* 0x0000002bb0b07c11 */ /* 0x000fe2000f8e10ff */
[C---:B------:R-:W-:Y:S01]  /*4430*/  IMAD.IADD R2, R170.reuse, 0x1, R3 ;  /* 0x00000001aa027824 */ /* 0x040fe200078e0203 */
[----:B------:R0:W0:Y:S01]  /*4440*/  LDS R153, [R7+0x600] ;  /* 0x0006000007997984 */ /* 0x0000220000000800 */
[----:B------:R-:W-:Y:S01]  /*4450*/  IMAD.IADD R5, R170, 0x1, R5 ;  /* 0x00000001aa057824 */ /* 0x000fe200078e0205 */
[----:B------:R-:W-:-:S02]  /*4460*/  UMOV UR6, 0xffffffff ;  /* 0xffffffff00067882 */ /* 0x000fc40000000000 */
[----:B------:R0:W0:Y:S01]  /*4470*/  LDS R0, [R175+0xa200] ;  /* 0x00a20000af007984 */ /* 0x0000220000000800 */
[----:B------:R-:W-:-:S03]  /*4480*/  @P1 VIADD R8, R4, 0x70 ;  /* 0x0000007004081836 */ /* 0x000fc60000000000 */
[----:B------:R0:W0:Y:S04]  /*4490*/  LDS R3, [R2] ;  /* 0x0000000002037984 */ /* 0x0000280000000800 */
[----:B------:R0:W0:Y:S04]  /*44a0*/  LDS R154, [R8] ;  /* 0x00000000089a7984 */ /* 0x0000280000000800 */
[----:B------:R0:W0:Y:S04]  /*44b0*/  LDS R155, [R8+0x400] ;  /* 0x00040000089b7984 */ /* 0x0000280000000800 */
[----:B------:R0:W0:Y:S04]  /*44c0*/  LDS R4, [R176+0xa200] ;  /* 0x00a20000b0047984 */ /* 0x0000280000000800 */
[----:B------:R0:W0:Y:S01]  /*44d0*/  LDS R6, [R5] ;  /* 0x0000000005067984 */ /* 0x0000220000000800 */
[----:B------:R-:W-:Y:S05]  /*44e0*/  BRA.DIV UR6, `(.L_x_38) ;  /* 0x000000c206dc7947 */ /* 0x000fea000b800000 */
[----:B------:R-:W-:Y:S01]  /*44f0*/  IMAD R181, R183, 0x2000, R158 ;  /* 0x00002000b7b57824 */ /* 0x000fe200078e029e */
[----:B------:R-:W-:-:S03]  /*4500*/  NOP ;  /* 0x0000000000007918 */ /* 0x000fc60000000000 */
[--C-:B0-----:R-:W-:Y:S02]  /*4510*/  IMAD.IADD R8, R10, 0x1, R181.reuse ;  /* 0x000000010a087824 */ /* 0x101fe400078e02b5 */
[----:B------:R-:W-:Y:S02]  /*4520*/  IMAD.IADD R10, R12, 0x1, R181 ;  /* 0x000000010c0a7824 */ /* 0x000fe400078e02b5 */
[C-C-:B------:R-:W-:Y:S01]  /*4530*/  IMAD R7, R8.reuse, 0x4, R13.reuse ;  /* 0x0000000408077824 */ /* 0x140fe200078e020d */
[----:B------:R-:W-:Y:S01]  /*4540*/  LEA R177, R8, UR43, 0x2 ;  /* 0x0000002b08b17c11 */ /* 0x000fe2000f8e10ff */
[C---:B------:R-:W-:Y:S01]  /*4550*/  IMAD R9, R10.reuse, 0x4, R13 ;  /* 0x000000040a097824 */ /* 0x040fe200078e020d */
[----:B------:R-:W-:Y:S01]  /*4560*/  LEA R179, R10, UR43, 0x2 ;  /* 0x0000002b0ab37c11 */ /* 0x000fe2000f8e10ff */
[C---:B------:R-:W-:Y:S02]  /*4570*/  IMAD.IADD R8, R14.reuse, 0x1, R7 ;  /* 0x000000010e087824 */ /* 0x040fe400078e0207 */
[----:B------:R-:W-:Y:S01]  /*4580*/  IMAD.IADD R7, R14, 0x1, R9 ;  /* 0x000000010e077824 */ /* 0x000fe200078e0209 */
[----:B------:R-:W-:Y:S04]  /*4590*/  STS [R177+0xa200], R0 ;  /* 0x00a20000b1007388 */ /* 0x000fe80000000800 */
        /* <DEDUP_REMOVED lines=62> */
.L_x_350:
[----:B-1----:R1:W-:Y:S01]  /*4980*/  STS [R177+0x11200], R10 ;  /* 0x0112000ab1007388 */ /* 0x0023e20000000800 */
[----:B------:R-:W-:Y:S05]  /*4990*/  WARPSYNC.ALL ;  /* 0x0000000000007948 */ /* 0x000fea0003800000 */
[----:B--2---:R1:W-:Y:S04]  /*49a0*/  STS [R8+0x7000], R9 ;  /* 0x0070000908007388 */ /* 0x0043e80000000800 */
[----:B---3--:R1:W-:Y:S04]  /*49b0*/  STS [R179+0x11200], R12 ;  /* 0x0112000cb3007388 */ /* 0x0083e80000000800 */
[----:B0-----:R1:W-:Y:S01]  /*49c0*/  STS [R7+0x7000], R178 ;  /* 0x007000b207007388 */ /* 0x0013e20000000800 */
[----:B------:R-:W-:Y:S01]  /*49d0*/  VIADD R20, R20, 0x30 ;  /* 0x0000003014147836 */ /* 0x000fe20000000000 */
[----:B----4-:R-:W-:Y:S01]  /*49e0*/  WARPGROUP.ARRIVE ;  /* 0x00000000000079c5 */ /* 0x010fe20000000000 */
[----:B------:R-:W-:Y:S01]  /*49f0*/  IMAD.MOV.U32 R21, RZ, RZ, -0x3fffffc0 ;  /* 0xc0000040ff157424 */ /* 0x000fe200078e00ff */
[----:B------:R-:W-:Y:S01]  /*4a00*/  UISETP.GT.AND UP0, UPT, UR8, 0x2, UPT ;  /* 0x000000020800788c */ /* 0x000fe2000bf04270 */
[----:B------:R-:W-:Y:S01]  /*4a10*/  IMAD.MOV.U32 R175, RZ, RZ, R183 ;  /* 0x000000ffffaf7224 */ /* 0x000fe200078e00b7 */
[----:B------:R-:W-:Y:S01]  /*4a20*/  R2UR UR6, R20 ;  /* 0x00000000140672ca */ /* 0x000fe200000e0000 */
[----:B------:R-:W-:Y:S01]  /*4a30*/  UIADD3 UR8, UR8, -0x1, URZ ;  /* 0xffffffff08087890 */ /* 0x000fe2000fffe03f */
[----:B------:R-:W-:-:S02]  /*4a40*/  R2UR UR7, R21 ;  /* 0x00000000150772ca */ /* 0x000fc400000e0000 */
[----:B------:R-:W-:-:S11]  /*4a50*/  PLOP3.LUT P1, PT, PT, PT, UP0, 0x80, 0x0 ;  /* 0x000000000000781c */ /* 0x000fd60003f2f008 */
[----:B------:R-:W-:Y:S03]  /*4a60*/  HGMMA.64x256x8.F32.TF32 R24, R160, gdesc[UR4], R24, gsb0 ;  /* 0x07e00004a0187df0 */ /* 0x000fe60008002818 */
[----:B------:R-:W-:Y:S02]  /*4a70*/  WARPGROUP.DEPBAR.LE gsb0, 0x0 ;  /* 0x00008000000079c5 */ /* 0x000fe40000010000 */
[----:B-1----:R-:W-:Y:S05]  /*4a80*/  @P1 BRA `(.L_x_39) ;  /* 0xffffffe800ec1947 */ /* 0x002fea000383ffff */
.L_x_30:
[----:B------:R-:W-:Y:S01]  /*4a90*/  SHF.R.U32.HI R171, RZ, 0x3, R171 ;  /* 0x00000003ffab7819 */ /* 0x000fe200000116ab */
[----:B0-----:R-:W-:Y:S01]  /*4aa0*/  VIADD R2, R182, UR4 ;  /* 0x00000004b6027c36 */ /* 0x001fe20008000000 */
[----:B------:R-:W-:Y:S01]  /*4ab0*/  SHF.R.U32.HI R172, RZ, 0x3, R172 ;  /* 0x00000003ffac7819 */ /* 0x000fe200000116ac */
[----:B------:R-:W-:Y:S01]  /*4ac0*/  VIADD R8, R181, UR4 ;  /* 0x00000004b5087c36 */ /* 0x000fe20008000000 */
[----:B------:R-:W-:Y:S02]  /*4ad0*/  LOP3.LUT R171, R171, 0x7, RZ, 0xc0, !PT ;  /* 0x00000007abab7812 */ /* 0x000fe400078ec0ff */
[----:B------:R-:W-:Y:S01]  /*4ae0*/  LOP3.LUT R172, R172, 0x7, RZ, 0xc0, !PT ;  /* 0x00000007acac7812 */ /* 0x000fe200078ec0ff */
[----:B------:R-:W-:Y:S01]  /*4af0*/  IMAD R7, R8, 0x4, R13 ;  /* 0x0000000408077824 */ /* 0x000fe200078e020d */
[----:B------:R-:W-:Y:S01]  /*4b00*/  ISETP.NE.AND P2, PT, R169, RZ, PT ;  /* 0x000000ffa900720c */ /* 0x000fe20003f45270 */
[----:B------:R-:W-:Y:S01]  /*4b10*/  VIADD R3, R171, 0x1 ;  /* 0x00000001ab037836 */ /* 0x000fe20000000000 */
[----:B------:R-:W-:Y:S01]  /*4b20*/  ISETP.NE.AND P1, PT, R172, R171, PT ;  /* 0x000000abac00720c */ /* 0x000fe20003f25270 */
[----:B------:R-:W-:Y:S01]  /*4b30*/  IMAD.IADD R7, R14, 0x1, R7 ;  /* 0x000000010e077824 */ /* 0x000fe200078e0207 */
[----:B------:R-:W-:-:S02]  /*4b40*/  LEA R11, R2, UR43, 0x2 ;  /* 0x0000002b020b7c11 */ /* 0x000fc4000f8e10ff */
[----:B------:R-:W-:Y:S01]  /*4b50*/  SEL R0, R3, R172, !P1 ;  /* 0x000000ac03007207 */ /* 0x000fe20004800000 */
[----:B------:R-:W-:Y:S01]  /*4b60*/  IMAD R3, R2, 0x4, R13 ;  /* 0x0000000402037824 */ /* 0x000fe200078e020d */
[----:B------:R-:W-:-:S03]  /*4b70*/  LEA R15, R8, UR43, 0x2 ;  /* 0x0000002b080f7c11 */ /* 0x000fc6000f8e10ff */
[----:B------:R-:W-:-:S04]  /*4b80*/  IMAD.IADD R3, R170, 0x1, R3 ;  /* 0x00000001aa037824 */ /* 0x000fc800078e0203 */
[----:B------:R-:W-:-:S04]  /*4b90*/  @!P1 VIADD R171, R172, 0x1 ;  /* 0x00000001acab9836 */ /* 0x000fc80000000000 */
[----:B------:R-:W-:Y:S02]  /*4ba0*/  IMAD R171, R171, 0x4, R0 ;  /* 0x00000004abab7824 */ /* 0x000fe400078e0200 */
[----:B------:R-:W-:Y:S02]  /*4bb0*/  IMAD.IADD R0, R167, 0x1, R180 ;  /* 0x00000001a7007824 */ /* 0x000fe400078e02b4 */
[----:B------:R-:W-:Y:S02]  /*4bc0*/  IMAD.SHL.U32 R171, R171, 0x40, RZ ;  /* 0x00000040abab7824 */ /* 0x000fe400078e00ff */
[----:B------:R-:W-:Y:S01]  /*4bd0*/  VIADD R180, R180, UR9 ;  /* 0x00000009b4b47c36 */ /* 0x000fe20008000000 */
[----:B------:R-:W-:Y:S01]  /*4be0*/  LEA R20, R0, UR43, 0x2 ;  /* 0x0000002b00147c11 */ /* 0x000fe2000f8e10ff */
[C---:B------:R-:W-:Y:S02]  /*4bf0*/  IMAD.IADD R182, R171.reuse, 0x1, R182 ;  /* 0x00000001abb67824 */ /* 0x040fe400078e02b6 */
[----:B------:R-:W-:Y:S01]  /*4c00*/  IMAD.IADD R10, R171, 0x1, R181 ;  /* 0x00000001ab0a7824 */ /* 0x000fe200078e02b5 */
[----:B------:R-:W-:Y:S01]  /*4c10*/  R2UR UR6, R180 ;  /* 0x00000000b40672ca */ /* 0x000fe200000e0000 */
[C---:B------:R-:W-:Y:S01]  /*4c20*/  VIADD R4, R20.reuse, 0x300 ;  /* 0x0000030014047836 */ /* 0x040fe20000000000 */
[----:B------:R-:W-:Y:S01]  /*4c30*/  LDS R160, [R20+0x300] ;  /* 0x0003000014a07984 */ /* 0x000fe20000000800 */
[----:B------:R-:W-:-:S02]  /*4c40*/  VIADD R0, R20, 0x390 ;  /* 0x0000039014007836 */ /* 0x000fc40000000000 */
[----:B------:R-:W-:Y:S01]  /*4c50*/  @P2 VIADD R0, R4, 0x70 ;  /* 0x0000007004002836 */ /* 0x000fe20000000000 */
[----:B------:R-:W-:Y:S01]  /*4c60*/  LDS R161, [R20+0x700] ;  /* 0x0007000014a17984 */ /* 0x000fe20000000800 */
[C-C-:B------:R-:W-:Y:S01]  /*4c70*/  IMAD R5, R182.reuse, 0x4, R13.reuse ;  /* 0x00000004b6057824 */ /* 0x140fe200078e020d */
[----:B------:R-:W-:Y:S01]  /*4c80*/  LEA R182, R182, UR43, 0x2 ;  /* 0x0000002bb6b67c11 */ /* 0x000fe2000f8e10ff */
[----:B------:R-:W-:Y:S01]  /*4c90*/  IMAD R13, R10, 0x4, R13 ;  /* 0x000000040a0d7824 */ /* 0x000fe200078e020d */
[----:B------:R-:W-:Y:S01]  /*4ca0*/  LDS R162, [R0] ;  /* 0x0000000000a27984 */ /* 0x000fe20000000800 */
[----:B------:R-:W-:Y:S02]  /*4cb0*/  IMAD.IADD R170, R170, 0x1, R5 ;  /* 0x00000001aaaa7824 */ /* 0x000fe400078e0205 */
[----:B------:R-:W-:Y:S01]  /*4cc0*/  IMAD.IADD R13, R14, 0x1, R13 ;  /* 0x000000010e0d7824 */ /* 0x000fe200078e020d */
[----:B------:R-:W-:Y:S01]  /*4cd0*/  LDS R163, [R0+0x400] ;  /* 0x0004000000a37984 */ /* 0x000fe20000000800 */
[----:B------:R-:W-:Y:S01]  /*4ce0*/  LEA R14, R10, UR43, 0x2 ;  /* 0x0000002b0a0e7c11 */ /* 0x000fe2000f8e10ff */
[----:B------:R-:W-:Y:S01]  /*4cf0*/  IMAD.MOV.U32 R181, RZ, RZ, -0x3fffffc0 ;  /* 0xc0000040ffb57424 */ /* 0x000fe200078e00ff */
[----:B------:R-:W-:Y:S01]  /*4d00*/  @!PT LDS RZ, [RZ] ;  /* 0x00000000fffff984 */ /* 0x000fe20000000800 */
[----:B------:R-:W-:Y:S01]  /*4d10*/  @!PT LDS RZ, [RZ] ;  /* 0x00000000fffff984 */ /* 0x000fe20000000800 */
[----:B------:R-:W-:Y:S01]  /*4d20*/  @!PT LDS RZ, [RZ] ;  /* 0x00000000fffff984 */ /* 0x000fe20000000800 */
[----:B------:R-:W-:Y:S01]  /*4d30*/  @!PT LDS RZ, [RZ] ;  /* 0x00000000fffff984 */ /* 0x000fe20000000800 */
[----:B------:R0:W-:Y:S06]  /*4d40*/  MEMBAR.ALL.CTA ;  /* 0x0000000000007992 */ /* 0x0001ec0000008000 */
[----:B0-----:R-:W0:Y:S01]  /*4d50*/  FENCE.VIEW.ASYNC.S ;  /* 0x00000000000073c6 */ /* 0x001e220000000000 */
[----:B------:R-:W-:Y:S01]  /*4d60*/  R2UR UR7, R181 ;  /* 0x00000000b50772ca */ /* 0x000fe200000e0000 */
[----:B0-----:R-:W-:Y:S06]  /*4d70*/  BAR.SYNC.DEFER_BLOCKING 0x2, 0x80 ;  /* 0x0082000000007b1d */ /* 0x001fec0000010000 */
[----:B------:R-:W0:Y:S04]  /*4d80*/  LDS R2, [R11+0xa200] ;  /* 0x00a200000b027984 */ /* 0x000e280000000800 */
[----:B------:R-:W1:Y:S04]  /*4d90*/  LDS R4, [R3] ;  /* 0x0000000003047984 */ /* 0x000e680000000800 */
[----:B------:R-:W2:Y:S04]  /*4da0*/  LDS R5, [R182+0xa200] ;  /* 0x00a20000b6057984 */ /* 0x000ea80000000800 */
[----:B------:R-:W3:Y:S01]  /*4db0*/  LDS R6, [R170] ;  /* 0x00000000aa067984 */ /* 0x000ee20000000800 */
[----:B------:R-:W-:-:S03]  /*4dc0*/  NOP ;  /* 0x0000000000007918 */ /* 0x000fc60000000000 */
        /* <DEDUP_REMOVED lines=55> */
[----:B-1----:R-:W-:Y:S04]  /*5140*/  STS [R7+0x6000], R4 ;  /* 0x0060000407007388 */ /* 0x002fe80000000800 */
[----:B--2---:R-:W-:Y:S01]  /*5150*/  STS [R14+0x10200], R5 ;  /* 0x010200050e007388 */ /* 0x004fe20000000800 */
[----:B0-----:R-:W-:-:S03]  /*5160*/  VIADD R2, R180, 0x10 ;  /* 0x00000010b4027836 */ /* 0x001fc60000000000 */
[----:B---3--:R-:W-:Y:S04]  /*5170*/  STS [R13+0x6000], R6 ;  /* 0x006000060d007388 */ /* 0x008fe80000000800 */
[----:B------:R-:W0:Y:S04]  /*5180*/  LDS R8, [R11+0x11200] ;  /* 0x011200000b087984 */ /* 0x000e280000000800 */
[----:B------:R1:W2:Y:S04]  /*5190*/  LDS R10, [R3+0x7000] ;  /* 0x00700000030a7984 */ /* 0x0002a80000000800 */
[----:B------:R-:W3:Y:S04]  /*51a0*/  LDS R9, [R182+0x11200] ;  /* 0x01120000b6097984 */ /* 0x000ee80000000800 */
[----:B------:R-:W4:Y:S01]  /*51b0*/  LDS R12, [R170+0x7000] ;  /* 0x00700000aa0c7984 */ /* 0x000f220000000800 */
[----:B------:R-:W-:Y:S01]  /*51c0*/  NOP ;  /* 0x0000000000007918 */ /* 0x000fe20000000000 */
[----:B-1----:R-:W-:-:S02]  /*51d0*/  IMAD.MOV.U32 R3, RZ, RZ, -0x3fffffc0 ;  /* 0xc0000040ff037424 */ /* 0x002fc400078e00ff */
[----:B0-----:R0:W-:Y:S04]  /*51e0*/  STS [R15+0x11200], R8 ;  /* 0x011200080f007388 */ /* 0x0011e80000000800 */
[----:B--2---:R0:W-:Y:S04]  /*51f0*/  STS [R7+0x7000], R10 ;  /* 0x0070000a07007388 */ /* 0x0041e80000000800 */
[----:B---3--:R0:W-:Y:S04]  /*5200*/  STS [R14+0x11200], R9 ;  /* 0x011200090e007388 */ /* 0x0081e80000000800 */
[----:B----4-:R0:W-:Y:S01]  /*5210*/  STS [R13+0x7000], R12 ;  /* 0x0070000c0d007388 */ /* 0x0101e20000000800 */
        /* <DEDUP_REMOVED lines=21> */
.L_x_40:
        /* <DEDUP_REMOVED lines=8> */
.L_x_41:
[C---:B------:R-:W-:Y:S01]  /*53f0*/  VIADD R2, R180.reuse, 0x20 ;  /* 0x00000020b4027836 */ /* 0x040fe20000000000 */
[----:B-1234-:R-:W-:Y:S01]  /*5400*/  WARPGROUP.ARRIVE ;  /* 0x00000000000079c5 */ /* 0x01efe20000000000 */
[----:B------:R-:W-:Y:S02]  /*5410*/  IMAD.MOV.U32 R3, RZ, RZ, -0x3fffffc0 ;  /* 0xc0000040ff037424 */ /* 0x000fe400078e00ff */
[----:B------:R-:W-:Y:S01]  /*5420*/  VIADD R180, R180, 0x30 ;  /* 0x00000030b4b47836 */ /* 0x000fe20000000000 */
[----:B------:R-:W-:Y:S01]  /*5430*/  R2UR UR6, R2 ;  /* 0x00000000020672ca */ /* 0x000fe200000e0000 */
[----:B------:R-:W-:Y:S01]  /*5440*/  IMAD.MOV.U32 R181, RZ, RZ, -0x3fffffc0 ;  /* 0xc0000040ffb57424 */ /* 0x000fe200078e00ff */
[----:B------:R-:W-:-:S13]  /*5450*/  R2UR UR7, R3 ;  /* 0x00000000030772ca */ /* 0x000fda00000e0000 */
[----:B------:R-:W-:Y:S01]  /*5460*/  HGMMA.64x256x8.F32.TF32 R24, R152, gdesc[UR4], R24, gsb0 ;  /* 0x07e0000498187df0 */ /* 0x000fe20008002818 */
[----:B------:R-:W-:Y:S02]  /*5470*/  R2UR UR6, R180 ;  /* 0x00000000b40672ca */ /* 0x000fe400000e0000 */
[----:B------:R-:W-:Y:S01]  /*5480*/  R2UR UR7, R181 ;  /* 0x00000000b50772ca */ /* 0x000fe200000e0000 */
[----:B------:R-:W-:Y:S02]  /*5490*/  WARPGROUP.DEPBAR.LE gsb0, 0x0 ;  /* 0x00008000000079c5 */ /* 0x000fe40000010000 */
[----:B------:R-:W-:Y:S04]  /*54a0*/  LDS R160, [R20+0x500] ;  /* 0x0005000014a07984 */ /* 0x000fe80000000800 */
[----:B------:R-:W-:Y:S04]  /*54b0*/  LDS R161, [R20+0x900] ;  /* 0x0009000014a17984 */ /* 0x000fe80000000800 */
[----:B------:R-:W-:Y:S04]  /*54c0*/  LDS R162, [R0+0x200] ;  /* 0x0002000000a27984 */ /* 0x000fe80000000800 */
[----:B------:R-:W0:Y:S02]  /*54d0*/  LDS R163, [R0+0x600] ;  /* 0x0006000000a37984 */ /* 0x000e240000000800 */
[----:B0-----:R-:W-:-:S08]  /*54e0*/  WARPGROUP.ARRIVE ;  /* 0x00000000000079c5 */ /* 0x001fd00000000000 */
[----:B------:R-:W-:Y:S03]  /*54f0*/  HGMMA.64x256x8.F32.TF32 R24, R160, gdesc[UR4], R24, gsb0 ;  /* 0x07e00004a0187df0 */ /* 0x000fe60008002818 */
[----:B------:R-:W-:Y:S02]  /*5500*/  WARPGROUP.DEPBAR.LE gsb0, 0x0 ;  /* 0x00008000000079c5 */ /* 0x000fe40000010000 */
.L_x_26:
[----:B------:R-:W-:-:S04]  /*5510*/  IMAD.U32 R0, RZ, RZ, UR45 ;  /* 0x0000002dff007e24 */ /* 0x000fc8000f8e00ff */
[----:B------:R0:W-:Y:S01]  /*5520*/  SYNCS.ARRIVE.TRANS64.A1T0 RZ, [R0+UR44], RZ ;  /* 0x000000ff00ff79a7 */ /* 0x0001e2000810002c */
[----:B------:R-:W-:Y:S05]  /*5530*/  @!P0 BRA `(.L_x_42) ;  /* 0x0000000000048947 */ /* 0x000fea0003800000 */
[----:B------:R-:W-:Y:S01]  /*5540*/  BPT.TRAP 0x1 ;  /* 0x000000040000795c */ /* 0x000fe20000300000 */
.L_x_42:
[----:B------:R-:W-:Y:S02]  /*5550*/  UIADD3 UR6, UR40, UR50, URZ ;  /* 0x0000003228067290 */ /* 0x000fe4000fffe03f */
[----:B------:R-:W-:Y:S02]  /*5560*/  UISETP.GT.U32.AND UP0, UPT, UR36, 0x1, UPT ;  /* 0x000000012400788c */ /* 0x000fe4000bf04070 */
[----:B------:R-:W-:-:S04]  /*5570*/  UIMAD.WIDE.U32 UR4, UR6, -0x33333333, URZ ;  /* 0xcccccccd060478a5 */ /* 0x000fc8000f8e003f */
[----:B------:R-:W-:Y:S01]  /*5580*/  USHF.R.U32.HI UR4, URZ, 0x2, UR5 ;  /* 0x000000023f047899 */ /* 0x000fe20008011605 */
[----:B------:R-:W-:-:S03]  /*5590*/  PLOP3.LUT P0, PT, PT, PT, UP0, 0x80, 0x0 ;  /* 0x000000000000781c */ /* 0x000fc60003f0f008 */
[----:B------:R-:W-:-:S04]  /*55a0*/  UIMAD UR6, UR4, -0x5, UR6 ;  /* 0xfffffffb040678a4 */ /* 0x000fc8000f8e0206 */
[----:B------:R-:W-:-:S04]  /*55b0*/  ULEA UR6, UR6, UR43, 0x3 ;  /* 0x0000002b06067291 */ /* 0x000fc8000f8e183f */
[----:B------:R-:W-:-:S04]  /*55c0*/  UIADD3 UR6, UR6, 0x28, URZ ;  /* 0x0000002806067890 */ /* 0x000fc8000fffe03f */
[----:B------:R-:W-:-:S09]  /*55d0*/  UPRMT UR6, URZ, 0x654, UR6 ;  /* 0x000006543f067896 */ /* 0x000fd20008000006 */
[----:B------:R-:W-:Y:S01]  /*55e0*/  SYNCS.ARRIVE.TRANS64.RED.A1T0 RZ, [UR6], RZ ;  /* 0x000000ffffff79a7 */ /* 0x000fe20008100406 */
[----:B------:R-:W-:Y:S05]  /*55f0*/  @P0 BRA `(.L_x_43) ;  /* 0x0000000000040947 */ /* 0x000fea0003800000 */
[----:B------:R-:W-:Y:S01]  /*5600*/  BPT.TRAP 0x1 ;  /* 0x000000040000795c */ /* 0x000fe20000300000 */
.L_x_43:
[----:B0-----:R-:W-:Y:S01]  /*5610*/  IMAD.U32 R0, RZ, RZ, UR46 ;  /* 0x0000002eff007e24 */ /* 0x001fe2000f8e00ff */
[----:B------:R-:W-:Y:S01]  /*5620*/  UIADD3 UR50, UR41, UR50, URZ ;  /* 0x0000003229327290 */ /* 0x000fe2000fffe03f */
[----:B------:R-:W0:Y:S01]  /*5630*/  LDC R7, c[0x0][0x288] ;  /* 0x0000a200ff077b82 */ /* 0x000e220000000800 */
[----:B------:R-:W-:Y:S01]  /*5640*/  UISETP.GE.U32.AND UP1, UPT, UR41, 0x5, UPT ;  /* 0x000000052900788c */ /* 0x000fe2000bf26070 */
[----:B------:R-:W-:Y:S01]  /*5650*/  IMAD.SHL.U32 R12, R168, 0x2, RZ ;  /* 0x00000002a80c7824 */ /* 0x000fe200078e00ff */
[----:B------:R-:W-:Y:S01]  /*5660*/  SHF.L.U32 R0, R0, 0x1f, RZ ;  /* 0x0000001f00007819 */ /* 0x000fe200000006ff */
[----:B------:R-:W-:Y:S02]  /*5670*/  UISETP.GT.U32.AND UP0, UPT, UR50, 0x4, UPT ;  /* 0x000000043200788c */ /* 0x000fe4000bf04070 */
[----:B------:R-:W-:Y:S01]  /*5680*/  UIMAD.WIDE.U32 UR4, UR50, -0x33333333, URZ ;  /* 0xcccccccd320478a5 */ /* 0x000fe2000f8e003f */
[----:B------:R-:W-:Y:S01]  /*5690*/  SHF.R.S32.HI R13, RZ, 0x1f, R12 ;  /* 0x0000001fff0d7819 */ /* 0x000fe2000001140c */
[----:B------:R-:W1:Y:S01]  /*56a0*/  SYNCS.PHASECHK.TRANS64.TRYWAIT P0, [R23+UR42+0x10], R0 ;  /* 0x00001000170075a7 */ /* 0x000e62000800016a */
[----:B------:R-:W-:-:S02]  /*56b0*/  UISETP.LT.U32.AND UP0, UPT, UR41, 0x5, UP0 ;  /* 0x000000052900788c */ /* 0x000fc40008701070 */
[----:B------:R-:W-:Y:S02]  /*56c0*/  USHF.R.U32.HI UR4, URZ, 0x2, UR5 ;  /* 0x000000023f047899 */ /* 0x000fe40008011605 */
[----:B------:R-:W-:Y:S02]  /*56d0*/  USEL UR6, URZ, 0x1, !UP0 ;  /* 0x000000013f067887 */ /* 0x000fe4000c000000 */
[----:B------:R-:W-:Y:S02]  /*56e0*/  UIMAD UR50, UR4, -0x5, UR50 ;  /* 0xfffffffb043278a4 */ /* 0x000fe4000f8e0232 */
[----:B------:R-:W-:-:S04]  /*56f0*/  ULOP3.LUT UR49, UR49, UR6, URZ, 0x3c, !UPT ;  /* 0x0000000631317292 */ /* 0x000fc8000f8e3c3f */
[----:B------:R-:W-:Y:S01]  /*5700*/  @UP1 ULOP3.LUT UR49, UR49, 0x1, UR4, 0x78, !UPT ;  /* 0x0000000131311892 */ /* 0x000fe2000f8e7804 */
[----:B01----:R-:W-:Y:S11]  /*5710*/  @!P0 BRA `(.L_x_44) ;  /* 0x000000b400c88947 */ /* 0x003ff60003800000 */
.L_x_351:
[----:B------:R-:W-:Y:S01]  /*5720*/  IMAD.SHL.U32 R4, R17, 0x40, RZ ;  /* 0x0000004011047824 */ /* 0x000fe200078e00ff */
[----:B------:R-:W-:Y:S01]  /*5730*/  ULDC UR6, c[0x0][0x284] ;  /* 0x0000a10000067ab9 */ /* 0x000fe20000000800 */
[----:B------:R-:W-:Y:S01]  /*5740*/  IMAD.SHL.U32 R14, R18, 0x100, RZ ;  /* 0x00000100120e7824 */ /* 0x000fe200078e00ff */
[----:B------:R-:W-:Y:S01]  /*5750*/  SHF.R.S32.HI R23, RZ, 0x1f, R16 ;  /* 0x0000001fff177819 */ /* 0x000fe20000011410 */
[----:B------:R-:W-:Y:S01]  /*5760*/  ULDC.64 UR4, c[0x0][0x5d0] ;  /* 0x0001740000047ab9 */ /* 0x000fe20000000a00 */
[----:B------:R-:W-:Y:S01]  /*5770*/  ISETP.GE.AND P0, PT, R4, UR6, PT ;  /* 0x0000000604007c0c */ /* 0x000fe2000bf06270 */
[----:B0-----:R-:W-:Y:S01]  /*5780*/  IMAD.WIDE.U32 R2, R16, UR4, R12 ;  /* 0x0000000410027c25 */ /* 0x001fe2000f8e000c */
[----:B------:R-:W-:Y:S02]  /*5790*/  SHF.R.S32.HI R15, RZ, 0x1f, R14 ;  /* 0x0000001fff0f7819 */ /* 0x000fe4000001140e */
[C---:B------:R-:W-:Y:S01]  /*57a0*/  ISETP.GE.OR P0, PT, R14.reuse, R7, P0 ;  /* 0x000000070e00720c */ /* 0x040fe20000706670 */
[----:B------:R-:W-:Y:S01]  /*57b0*/  IMAD R5, R23, UR4, RZ ;  /* 0x0000000417057c24 */ /* 0x000fe2000f8e02ff */
[----:B------:R-:W-:-:S03]  /*57c0*/  IADD3 R154, P1, R14, R2, RZ ;  /* 0x000000020e9a7210 */ /* 0x000fc60007f3e0ff */
[----:B------:R-:W-:-:S05]  /*57d0*/  IMAD R5, R16, UR5, R5 ;  /* 0x0000000510057c24 */ /* 0x000fca000f8e0205 */
[----:B------:R-:W-:-:S03]  /*57e0*/  IADD3.X R155, R15, R3, R5, P1, !PT ;  /* 0x000000030f9b7210 */ /* 0x000fc60000ffe405 */
[----:B------:R-:W-:Y:S05]  /*57f0*/  @P0 BRA `(.L_x_45) ;  /* 0x0000007800fc0947 */ /* 0x000fea0003800000 */
[----:B------:R-:W0:Y:S01]  /*5800*/  LDC.64 R10, c[0x0][0x5c8] ;  /* 0x00017200ff0a7b82 */ /* 0x000e220000000a00 */
[----:B-----5:R-:W-:Y:S01]  /*5810*/  FSETP.NEU.AND P0, PT, R19, RZ, PT ;  /* 0x000000ff1300720b */ /* 0x020fe20003f0d000 */
[----:B------:R-:W-:Y:S01]  /*5820*/  IMAD R3, R168, -0x2, R7 ;  /* 0xfffffffea8037824 */ /* 0x000fe200078e0207 */
[----:B------:R-:W-:Y:S01]  /*5830*/  BSSY B0, `(.L_x_45) ;  /* 0x00007bb000007945 */ /* 0x000fe20003800000 */
[----:B------:R-:W-:-:S04]  /*5840*/  IMAD.WIDE R152, R17, 0x40, R156 ;  /* 0x0000004011987825 */ /* 0x000fc800078e029c */
[----:B------:R-:W-:Y:S02]  /*5850*/  IMAD.IADD R0, R3, 0x1, -R14 ;  /* 0x0000000103007824 */ /* 0x000fe400078e0a0e */
[----:B------:R-:W-:-:S03]  /*5860*/  IMAD.IADD R2, R159, 0x1, -R4 ;  /* 0x000000019f027824 */ /* 0x000fc600078e0a04 */
[----:B------:R-:W-:-:S04]  /*5870*/  ISETP.GT.AND P2, PT, R0, RZ, PT ;  /* 0x000000ff0000720c */ /* 0x000fc80003f44270 */
[----:B------:R-:W-:Y:S01]  /*5880*/  ISETP.GT.AND P4, PT, R2, RZ, P2 ;  /* 0x000000ff0200720c */ /* 0x000fe20001784270 */
[-C--:B0-----:R-:W-:Y:S02]  /*5890*/  IMAD R3, R153, R10.reuse, RZ ;  /* 0x0000000a99037224 */ /* 0x081fe400078e02ff */
[----:B------:R-:W-:-:S04]  /*58a0*/  IMAD.WIDE.U32 R154, R152, R10, R154 ;  /* 0x0000000a989a7225 */ /* 0x000fc800078e009a */
[----:B------:R-:W-:-:S04]  /*58b0*/  IMAD R3, R152, R11, R3 ;  /* 0x0000000b98037224 */ /* 0x000fc800078e0203 */
[----:B------:R-:W-:Y:S01]  /*58c0*/  IMAD.IADD R175, R155, 0x1, R3 ;  /* 0x000000019baf7824 */ /* 0x000fe200078e0203 */
[----:B------:R-:W-:Y:S06]  /*58d0*/  @!P0 BRA `(.L_x_46) ;  /* 0x0000005400988947 */ /* 0x000fec0003800000 */
[----:B------:R-:W0:Y:S01]  /*58e0*/  LDC.64 R20, c[0x0][0x5b8] ;  /* 0x00016e00ff147b82 */ /* 0x000e220000000a00 */
[----:B------:R-:W-:-:S07]  /*58f0*/  ULDC.64 UR4, c[0x0][0x5c0] ;  /* 0x0001700000047ab9 */ /* 0x000fce0000000a00 */
[----:B------:R-:W1:Y:S08]  /*5900*/  LDC.64 R172, c[0x0][0x5b0] ;  /* 0x00016c00ffac7b82 */ /* 0x000e700000000a00 */
[----:B------:R-:W2:Y:S01]  /*5910*/  LDC.64 R8, c[0x0][0x5a8] ;  /* 0x00016a00ff087b82 */ /* 0x000ea20000000a00 */
[-C--:B0-----:R-:W-:Y:S02]  /*5920*/  IMAD R3, R23, R20.reuse, RZ ;  /* 0x0000001417037224 */ /* 0x081fe400078e02ff */
[----:B------:R-:W-:-:S04]  /*5930*/  IMAD.WIDE.U32 R4, R16, R20, R12 ;  /* 0x0000001410047225 */ /* 0x000fc800078e000c */
[----:B------:R-:W-:Y:S01]  /*5940*/  IMAD R21, R16, R21, R3 ;  /* 0x0000001510157224 */ /* 0x000fe200078e0203 */
[----:B------:R-:W-:Y:S01]  /*5950*/  IADD3 R160, P0, R14, R4, RZ ;  /* 0x000000040ea07210 */ /* 0x000fe20007f1e0ff */
[----:B-1----:R-:W-:-:S03]  /*5960*/  IMAD R3, R153, R172, RZ ;  /* 0x000000ac99037224 */ /* 0x002fc600078e02ff */
[----:B------:R-:W-:Y:S01]  /*5970*/  IADD3.X R161, R15, R5, R21, P0, !PT ;  /* 0x000000050fa17210 */ /* 0x000fe200007fe415 */
[C---:B------:R-:W-:Y:S02]  /*5980*/  IMAD R17, R152.reuse, R173, R3 ;  /* 0x000000ad98117224 */ /* 0x040fe400078e0203 */
[----:B------:R-:W-:-:S04]  /*5990*/  IMAD.WIDE.U32 R4, R152, R172, R160 ;  /* 0x000000ac98047225 */ /* 0x000fc800078e00a0 */
[----:B------:R-:W-:Y:S01]  /*59a0*/  IMAD.IADD R3, R5, 0x1, R17 ;  /* 0x0000000105037824 */ /* 0x000fe200078e0211 */
[----:B--2---:R-:W-:-:S04]  /*59b0*/  LEA R6, P0, R4, R8, 0x2 ;  /* 0x0000000804067211 */ /* 0x004fc800078010ff */
[----:B------:R-:W-:-:S05]  /*59c0*/  LEA.HI.X R7, R4, R9, R3, 0x2, P0 ;  /* 0x0000000904077211 */ /* 0x000fca00000f1403 */
[----:B------:R0:W2:Y:S01]  /*59d0*/  @P4 LDG.E.LTC128B R3, desc[UR54][R6.64] ;  /* 0x0000003606034981 */ /* 0x0000a2000c1e1920 */
[----:B------:R-:W-:Y:S01]  /*59e0*/  IMAD.WIDE.U32 R4, R152, R172, R14 ;  /* 0x000000ac98047225 */ /* 0x000fe200078e000e */
[C---:B------:R-:W-:Y:S01]  /*59f0*/  SHF.L.U64.HI R171, R172.reuse, 0x3, R173 ;  /* 0x00000003acab7819 */ /* 0x040fe200000102ad */
[----:B------:R-:W-:Y:S02]  /*5a00*/  BSSY B1, `(.L_x_47) ;  /* 0x0000014000017945 */ /* 0x000fe40003800000 */
[----:B------:R-:W-:Y:S01]  /*5a10*/  IMAD.SHL.U32 R170, R172, 0x8, RZ ;  /* 0x00000008acaa7824 */ /* 0x000fe200078e00ff */
[----:B------:R-:W-:-:S03]  /*5a20*/  IADD3 R162, P0, R12, R4, RZ ;  /* 0x000000040ca27210 */ /* 0x000fc60007f1e0ff */
[----:B------:R-:W-:Y:S01]  /*5a30*/  IMAD.WIDE.U32 R170, R152, R172, R170 ;  /* 0x000000ac98aa7225 */ /* 0x000fe200078e00aa */
[----:B------:R-:W-:Y:S02]  /*5a40*/  IADD3.X R163, R13, R17, R5, P0, !PT ;  /* 0x000000110da37210 */ /* 0x000fe400007fe405 */
[----:B------:R-:W-:Y:S01]  /*5a50*/  ISETP.GT.AND P0, PT, R0, 0x1, PT ;  /* 0x000000010000780c */ /* 0x000fe20003f04270 */
[----:B------:R-:W-:-:S04]  /*5a60*/  IMAD.WIDE.U32 R162, R16, R20, R162 ;  /* 0x0000001410a27225 */ /* 0x000fc800078e00a2 */
[----:B0-----:R-:W-:Y:S01]  /*5a70*/  IMAD.IADD R7, R21, 0x1, R163 ;  /* 0x0000000115077824 */ /* 0x001fe200078e02a3 */
[----:B------:R-:W-:-:S04]  /*5a80*/  LEA R6, P3, R162, R8, 0x2 ;  /* 0x00000008a2067211 */ /* 0x000fc800078610ff */
[----:B------:R-:W-:Y:S02]  /*5a90*/  LEA.HI.X R7, R162, R9, R7, 0x2, P3 ;  /* 0x00000009a2077211 */ /* 0x000fe400018f1407 */
[----:B--2---:R-:W-:-:S05]  /*5aa0*/  LOP3.LUT R4, R3, 0xffffe000, RZ, 0xc0, !PT ;  /* 0xffffe00003047812 */ /* 0x004fca00078ec0ff */
[----:B------:R-:W-:Y:S01]  /*5ab0*/  FMUL R5, R4, R19 ;  /* 0x0000001304057220 */ /* 0x000fe20000400000 */
[----:B------:R-:W-:-:S03]  /*5ac0*/  LEA R4, P1, R154, UR4, 0x2 ;  /* 0x000000049a047c11 */ /* 0x000fc6000f8210ff */
[----:B------:R-:W-:Y:S01]  /*5ad0*/  FFMA R23, R24, R22, R5 ;  /* 0x0000001618177223 */ /* 0x000fe20000000005 */
[----:B------:R-:W-:Y:S02]  /*5ae0*/  LEA.HI.X R5, R154, UR5, R175, 0x2, P1 ;  /* 0x000000059a057c11 */ /* 0x000fe400088f14af */
[----:B------:R-:W-:Y:S02]  /*5af0*/  ISETP.GT.AND P1, PT, R2, RZ, P0 ;  /* 0x000000ff0200720c */ /* 0x000fe40000724270 */
[----:B------:R-:W-:-:S05]  /*5b00*/  F2FP.TF32.F32.PACK_B R23, R23 ;  /* 0x00000017ff17723e */ /* 0x000fca00024050ff */
[----:B------:R0:W-:Y:S06]  /*5b10*/  @P4 STG.E desc[UR54][R4.64], R23 ;  /* 0x0000001704004986 */ /* 0x0001ec000c101936 */
[----:B------:R-:W-:Y:S05]  /*5b20*/  @!P1 BRA `(.L_x_48) ;  /* 0x0000000000049947 */ /* 0x000fea0003800000 */
[----:B------:R1:W5:Y:S02]  /*5b30*/  LDG.E.LTC128B R3, desc[UR54][R6.64+0x4] ;  /* 0x0000043606037981 */ /* 0x000364000c1e1920 */
.L_x_48:
[----:B------:R-:W-:Y:S05]  /*5b40*/  BSYNC B1 ;  /* 0x0000000000017941 */ /* 0x000fea0003800000 */
.L_x_47:
[----:B-----5:R-:W-:Y:S01]  /*5b50*/  LOP3.LUT R18, R3, 0xffffe000, RZ, 0xc0, !PT ;  /* 0xffffe00003127812 */ /* 0x020fe200078ec0ff */
[----:B------:R-:W-:Y:S01]  /*5b60*/  IMAD.IADD R153, R17, 0x1, R171 ;  /* 0x0000000111997824 */ /* 0x000fe200078e02ab */
[----:B------:R-:W-:Y:S02]  /*5b70*/  IADD3 R17, P3, R160, R170, RZ ;  /* 0x000000aaa0117210 */ /* 0x000fe40007f7e0ff */
[----:B------:R-:W-:Y:S01]  /*5b80*/  ISETP.GT.AND P2, PT, R2, 0x8, P2 ;  /* 0x000000080200780c */ /* 0x000fe20001744270 */
[----:B------:R-:W-:Y:S02]  /*5b90*/  FMUL R18, R18, R19 ;  /* 0x0000001312127220 */ /* 0x000fe40000400000 */
[----:B------:R-:W-:Y:S01]  /*5ba0*/  IMAD.X R160, R153, 0x1, R161, P3 ;  /* 0x0000000199a07824 */ /* 0x000fe200018e06a1 */
[----:B------:R-:W-:Y:S01]  /*5bb0*/  LEA R24, P3, R17, R8, 0x2 ;  /* 0x0000000811187211 */ /* 0x000fe200078610ff */
[----:B0-----:R-:W-:Y:S01]  /*5bc0*/  FFMA R23, R25, R22, R18 ;  /* 0x0000001619177223 */ /* 0x001fe20000000012 */
[----:B------:R-:W-:-:S02]  /*5bd0*/  IMAD.MOV.U32 R18, RZ, RZ, R3 ;  /* 0x000000ffff127224 */ /* 0x000fc400078e0003 */
[----:B------:R-:W-:Y:S02]  /*5be0*/  LEA.HI.X R25, R17, R9, R160, 0x2, P3 ;  /* 0x0000000911197211 */ /* 0x000fe400018f14a0 */
[----:B------:R-:W-:-:S05]  /*5bf0*/  F2FP.TF32.F32.PACK_B R23, R23 ;  /* 0x00000017ff17723e */ /* 0x000fca00024050ff */
[----:B------:R0:W-:Y:S04]  /*5c00*/  @P1 STG.E desc[UR54][R4.64+0x4], R23 ;  /* 0x0000041704001986 */ /* 0x0001e8000c101936 */
[----:B------:R-:W2:Y:S01]  /*5c10*/  @P2 LDG.E.LTC128B R18, desc[UR54][R24.64] ;  /* 0x0000003618122981 */ /* 0x000ea2000c1e1920 */
[----:B------:R-:W-:Y:S01]  /*5c20*/  IADD3 R12, P1, P3, R12, R170, R14 ;  /* 0x000000aa0c0c7210 */ /* 0x000fe20007b3e00e */
[----:B------:R-:W-:Y:S01]  /*5c30*/  BSSY B1, `(.L_x_49) ;  /* 0x0000011000017945 */ /* 0x000fe20003800000 */
[C---:B------:R-:W-:Y:S02]  /*5c40*/  SHF.L.U64.HI R11, R10.reuse, 0x5, R11 ;  /* 0x000000050a0b7819 */ /* 0x040fe4000001020b */
[----:B------:R-:W-:Y:S02]  /*5c50*/  IADD3.X R13, R13, R153, R15, P1, P3 ;  /* 0x000000990d0d7210 */ /* 0x000fe40000fe640f */
[----:B------:R-:W-:-:S02]  /*5c60*/  LEA R10, P1, R10, R4, 0x5 ;  /* 0x000000040a0a7211 */ /* 0x000fc400078228ff */
[----:B------:R-:W-:Y:S01]  /*5c70*/  ISETP.GT.AND P0, PT, R2, 0x8, P0 ;  /* 0x000000080200780c */ /* 0x000fe20000704270 */
[----:B------:R-:W-:-:S04]  /*5c80*/  IMAD.WIDE.U32 R16, R16, R20, R12 ;  /* 0x0000001410107225 */ /* 0x000fc800078e000c */
[----:B------:R-:W-:Y:S01]  /*5c90*/  IMAD.X R11, R11, 0x1, R5, P1 ;  /* 0x000000010b0b7824 */ /* 0x000fe200008e0605 */
[----:B------:R-:W-:Y:S02]  /*5ca0*/  LEA R8, P3, R16, R8, 0x2 ;  /* 0x0000000810087211 */ /* 0x000fe400078610ff */
[----:B--2---:R-:W-:-:S05]  /*5cb0*/  LOP3.LUT R14, R18, 0xffffe000, RZ, 0xc0, !PT ;  /* 0xffffe000120e7812 */ /* 0x004fca00078ec0ff */
[----:B------:R-:W-:-:S04]  /*5cc0*/  FMUL R3, R14, R19 ;  /* 0x000000130e037220 */ /* 0x000fc80000400000 */
[----:B------:R-:W-:Y:S01]  /*5cd0*/  FFMA R13, R26, R22, R3 ;  /* 0x000000161a0d7223 */ /* 0x000fe20000000003 */
[----:B------:R-:W-:-:S04]  /*5ce0*/  IMAD.IADD R3, R21, 0x1, R17 ;  /* 0x0000000115037824 */ /* 0x000fc800078e0211 */
[----:B------:R-:W-:Y:S02]  /*5cf0*/  F2FP.TF32.F32.PACK_B R13, R13 ;  /* 0x0000000dff0d723e */ /* 0x000fe400024050ff */
[----:B------:R-:W-:-:S03]  /*5d00*/  LEA.HI.X R9, R16, R9, R3, 0x2, P3 ;  /* 0x0000000910097211 */ /* 0x000fc600018f1403 */
[----:B------:R0:W-:Y:S01]  /*5d10*/  @P2 STG.E desc[UR54][R10.64], R13 ;  /* 0x0000000d0a002986 */ /* 0x0001e2000c101936 */
[----:B------:R-:W-:Y:S05]  /*5d20*/  @!P0 BRA `(.L_x_50) ;  /* 0x0000000000048947 */ /* 0x000fea0003800000 */
[----:B------:R2:W5:Y:S02]  /*5d30*/  LDG.E.LTC128B R18, desc[UR54][R8.64+0x4] ;  /* 0x0000043608127981 */ /* 0x000564000c1e1920 */
.L_x_50:
[----:B------:R-:W-:Y:S05]  /*5d40*/  BSYNC B1 ;  /* 0x0000000000017941 */ /* 0x000fea0003800000 */
.L_x_49:
[----:B-----5:R-:W-:Y:S01]  /*5d50*/  LOP3.LUT R12, R18, 0xffffe000, RZ, 0xc0, !PT ;  /* 0xffffe000120c7812 */ /* 0x020fe200078ec0ff */
[----:B------:R-:W-:Y:S01]  /*5d60*/  BSSY B1, `(.L_x_51) ;  /* 0x0000009000017945 */ /* 0x000fe20003800000 */
[----:B------:R-:W-:-:S03]  /*5d70*/  ISETP.GT.AND P1, PT, R0, 0x8, PT ;  /* 0x000000080000780c */ /* 0x000fc60003f24270 */
[----:B------:R-:W-:Y:S01]  /*5d80*/  FMUL R12, R12, R19 ;  /* 0x000000130c0c7220 */ /* 0x000fe20000400000 */
[----:B------:R-:W-:-:S03]  /*5d90*/  ISETP.GT.AND P2, PT, R2, RZ, P1 ;  /* 0x000000ff0200720c */ /* 0x000fc60000f44270 */
[----:B------:R-:W-:-:S05]  /*5da0*/  FFMA R27, R27, R22, R12 ;  /* 0x000000161b1b7223 */ /* 0x000fca000000000c */
[----:B------:R-:W-:-:S05]  /*5db0*/  F2FP.TF32.F32.PACK_B R27, R27 ;  /* 0x0000001bff1b723e */ /* 0x000fca00024050ff */
[----:B------:R3:W-:Y:S01]  /*5dc0*/  @P0 STG.E desc[UR54][R10.64+0x4], R27 ;  /* 0x0000041b0a000986 */ /* 0x0007e2000c101936 */
[----:B------:R-:W-:Y:S05]  /*5dd0*/  @!P2 BRA `(.L_x_52) ;  /* 0x000000000004a947 */ /* 0x000fea0003800000 */
[----:B------:R4:W5:Y:S02]  /*5de0*/  LDG.E.LTC128B R18, desc[UR54][R6.64+0x20] ;  /* 0x0000203606127981 */ /* 0x000964000c1e1920 */
.L_x_52:
[----:B------:R-:W-:Y:S05]  /*5df0*/  BSYNC B1 ;  /* 0x0000000000017941 */ /* 0x000fea0003800000 */
.L_x_51:
        /* <DEDUP_REMOVED lines=10> */
.L_x_54:
[----:B------:R-:W-:Y:S05]  /*5ea0*/  BSYNC B1 ;  /* 0x0000000000017941 */ /* 0x000fea0003800000 */
.L_x_53:
[----:B-----5:R-:W-:Y:S01]  /*5eb0*/  LOP3.LUT R12, R18, 0xffffe000, RZ, 0xc0, !PT ;  /* 0xffffe000120c7812 */ /* 0x020fe200078ec0ff */
[----:B------:R-:W-:Y:S01]  /*5ec0*/  BSSY B1, `(.L_x_55) ;  /* 0x0000008000017945 */ /* 0x000fe20003800000 */
[----:B------:R-:W-:-:S03]  /*5ed0*/  ISETP.GT.AND P1, PT, R2, 0x8, P1 ;  /* 0x000000080200780c */ /* 0x000fc60000f24270 */
[----:B------:R-:W-:-:S04]  /*5ee0*/  FMUL R12, R12, R19 ;  /* 0x000000130c0c7220 */ /* 0x000fc80000400000 */
[----:B------:R-:W-:-:S05]  /*5ef0*/  FFMA R29, R29, R22, R12 ;  /* 0x000000161d1d7223 */ /* 0x000fca000000000c */
[----:B------:R-:W-:-:S05]  /*5f00*/  F2FP.TF32.F32.PACK_B R29, R29 ;  /* 0x0000001dff1d723e */ /* 0x000fca00024050ff */
[----:B------:R0:W-:Y:S01]  /*5f10*/  @P3 STG.E desc[UR54][R4.64+0x24], R29 ;  /* 0x0000241d04003986 */ /* 0x0001e2000c101936 */
[----:B------:R-:W-:Y:S05]  /*5f20*/  @!P1 BRA `(.L_x_56) ;  /* 0x0000000000049947 */ /* 0x000fea0003800000 */
[----:B------:R0:W5:Y:S02]  /*5f30*/  LDG.E.LTC128B R18, desc[UR54][R8.64+0x20] ;  /* 0x0000203608127981 */ /* 0x000164000c1e1920 */
.L_x_56:
[----:B------:R-:W-:Y:S05]  /*5f40*/  BSYNC B1 ;  /* 0x0000000000017941 */ /* 0x000fea0003800000 */
.L_x_55:
[----:B-----5:R-:W-:Y:S01]  /*5f50*/  LOP3.LUT R12, R18, 0xffffe000, RZ, 0xc0, !PT ;  /* 0xffffe000120c7812 */ /* 0x020fe200078ec0ff */
[----:B------:R-:W-:Y:S01]  /*5f60*/  BSSY B1, `(.L_x_57) ;  /* 0x0000008000017945 */ /* 0x000fe20003800000 */
[----:B------:R-:W-:-:S03]  /*5f70*/  ISETP.GT.AND P0, PT, R2, 0x8, P0 ;  /* 0x000000080200780c */ /* 0x000fc60000704270 */
[----:B0-----:R-:W-:-:S04]  /*5f80*/  FMUL R3, R12, R19 ;  /* 0x000000130c037220 */ /* 0x001fc80000400000 */
[----:B------:R-:W-:-:S05]  /*5f90*/  FFMA R3, R30, R22, R3 ;  /* 0x000000161e037223 */ /* 0x000fca0000000003 */
[----:B------:R-:W-:-:S05]  /*5fa0*/  F2FP.TF32.F32.PACK_B R3, R3 ;  /* 0x00000003ff03723e */ /* 0x000fca00024050ff */
[----:B------:R0:W-:Y:S01]  /*5fb0*/  @P1 STG.E desc[UR54][R10.64+0x20], R3 ;  /* 0x000020030a001986 */ /* 0x0001e2000c101936 */
[----:B------:R-:W-:Y:S05]  /*5fc0*/  @!P0 BRA `(.L_x_58) ;  /* 0x0000000000048947 */ /* 0x000fea0003800000 */
[----:B------:R0:W5:Y:S02]  /*5fd0*/  LDG.E.LTC128B R18, desc[UR54][R8.64+0x24] ;  /* 0x0000243608127981 */ /* 0x000164000c1e1920 */
.L_x_58:
[----:B------:R-:W-:Y:S05]  /*5fe0*/  BSYNC B1 ;  /* 0x0000000000017941 */ /* 0x000fea0003800000 */
.L_x_57:
        /* <DEDUP_REMOVED lines=10> */
.L_x_60:
[----:B------:R-:W-:Y:S05]  /*6090*/  BSYNC B1 ;  /* 0x0000000000017941 */ /* 0x000fea0003800000 */
.L_x_59:
[----:B-----5:R-:W-:Y:S01]  /*60a0*/  LOP3.LUT R12, R18, 0xffffe000, RZ, 0xc0, !PT ;  /* 0xffffe000120c7812 */ /* 0x020fe200078ec0ff */
[----:B------:R-:W-:Y:S01]  /*60b0*/  BSSY B1, `(.L_x_61) ;  /* 0x0000009000017945 */ /* 0x000fe20003800000 */
[----:B------:R-:W-:-:S03]  /*60c0*/  ISETP.GT.AND P0, PT, R0, 0x11, PT ;  /* 0x000000110000780c */ /* 0x000fc60003f04270 */
[----:B0-----:R-:W-:Y:S01]  /*60d0*/  FMUL R3, R12, R19 ;  /* 0x000000130c037220 */ /* 0x001fe20000400000 */
[----:B------:R-:W-:-:S03]  /*60e0*/  ISETP.GT.AND P3, PT, R2, RZ, P0 ;  /* 0x000000ff0200720c */ /* 0x000fc60000764270 */
[----:B------:R-:W-:-:S05]  /*60f0*/  FFMA R3, R32, R22, R3 ;  /* 0x0000001620037223 */ /* 0x000fca0000000003 */
[----:B------:R-:W-:-:S05]  /*6100*/  F2FP.TF32.F32.PACK_B R3, R3 ;  /* 0x00000003ff03723e */ /* 0x000fca00024050ff */
[----:B------:R0:W-:Y:S01]  /*6110*/  @P2 STG.E desc[UR54][R4.64+0x40], R3 ;  /* 0x0000400304002986 */ /* 0x0001e2000c101936 */
[----:B------:R-:W-:Y:S05]  /*6120*/  @!P3 BRA `(.L_x_62) ;  /* 0x000000000004b947 */ /* 0x000fea0003800000 */
[----:B------:R0:W5:Y:S02]  /*6130*/  LDG.E.LTC128B R18, desc[UR54][R6.64+0x44] ;  /* 0x0000443606127981 */ /* 0x000164000c1e1920 */
.L_x_62:
[----:B------:R-:W-:Y:S05]  /*6140*/  BSYNC B1 ;  /* 0x0000000000017941 */ /* 0x000fea0003800000 */
.L_x_61:
        /* <DEDUP_REMOVED lines=9> */
.L_x_64:
[----:B------:R-:W-:Y:S05]  /*61e0*/  BSYNC B1 ;  /* 0x0000000000017941 */ /* 0x000fea0003800000 */
.L_x_63:
        /* <DEDUP_REMOVED lines=9> */
.L_x_66:
[----:B------:R-:W-:Y:S05]  /*6280*/  BSYNC B1 ;  /* 0x0000000000017941 */ /* 0x000fea0003800000 */
.L_x_65:
        /* <DEDUP_REMOVED lines=10> */
.L_x_68:
[----:B------:R-:W-:Y:S05]  /*6330*/  BSYNC B1 ;  /* 0x0000000000017941 */ /* 0x000fea0003800000 */
.L_x_67:
        /* <DEDUP_REMOVED lines=10> */
.L_x_70:
[----:B------:R-:W-:Y:S05]  /*63e0*/  BSYNC B1 ;  /* 0x0000000000017941 */ /* 0x000fea0003800000 */
.L_x_69:
        /* <DEDUP_REMOVED lines=9> */
.L_x_72:
[----:B------:R-:W-:Y:S05]  /*6480*/  BSYNC B1 ;  /* 0x0000000000017941 */ /* 0x000fea0003800000 */
.L_x_71:
        /* <DEDUP_REMOVED lines=9> */
.L_x_74:
[----:B------:R-:W-:Y:S05]  /*6520*/  BSYNC B1 ;  /* 0x0000000000017941 */ /* 0x000fea0003800000 */
.L_x_73:
        /* <DEDUP_REMOVED lines=10> */
.L_x_76:
[----:B------:R-:W-:Y:S05]  /*65d0*/  BSYNC B1 ;  /* 0x0000000000017941 */ /* 0x000fea0003800000 */
.L_x_75:
        /* <DEDUP_REMOVED lines=10> */
.L_x_78:
[----:B------:R-:W-:Y:S05]  /*6680*/  BSYNC B1 ;  /* 0x0000000000017941 */ /* 0x000fea0003800000 */
.L_x_77:
        /* <DEDUP_REMOVED lines=9> */
.L_x_80:
[----:B------:R-:W-:Y:S05]  /*6720*/  BSYNC B1 ;  /* 0x0000000000017941 */ /* 0x000fea0003800000 */
.L_x_79:
        /* <DEDUP_REMOVED lines=9> */
.L_x_82:
[----:B------:R-:W-:Y:S05]  /*67c0*/  BSYNC B1 ;  /* 0x0000000000017941 */ /* 0x000fea0003800000 */
.L_x_81:
        /* <DEDUP_REMOVED lines=10> */
.L_x_84:
[----:B------:R-:W-:Y:S05]  /*6870*/  BSYNC B1 ;  /* 0x0000000000017941 */ /* 0x000fea0003800000 */
.L_x_83:
        /* <DEDUP_REMOVED lines=10> */
.L_x_86:
[----:B------:R-:W-:Y:S05]  /*6920*/  BSYNC B1 ;  /* 0x0000000000017941 */ /* 0x000fea0003800000 */
.L_x_85:
        /* <DEDUP_REMOVED lines=9> */
.L_x_88:
[----:B------:R-:W-:Y:S05]  /*69c0*/  BSYNC B1 ;  /* 0x0000000000017941 */ /* 0x000fea0003800000 */
.L_x_87:
        /* <DEDUP_REMOVED lines=9> */
.L_x_90:
[----:B------:R-:W-:Y:S05]  /*6a60*/  BSYNC B1 ;  /* 0x0000000000017941 */ /* 0x000fea0003800000 */
.L_x_89:
        /* <DEDUP_REMOVED lines=10> */
.L_x_92:
[----:B------:R-:W-:Y:S05]  /*6b10*/  BSYNC B1 ;  /* 0x0000000000017941 */ /* 0x000fea0003800000 */
.L_x_91:
        /* <DEDUP_REMOVED lines=10> */
.L_x_94:
[----:B------:R-:W-:Y:S05]  /*6bc0*/  BSYNC B1 ;  /* 0x0000000000017941 */ /* 0x000fea0003800000 */
.L_x_93:
        /* <DEDUP_REMOVED lines=9> */
.L_x_96:
[----:B------:R-:W-:Y:S05]  /*6c60*/  BSYNC B1 ;  /* 0x0000000000017941 */ /* 0x000fea0003800000 */
.L_x_95:
        /* <DEDUP_REMOVED lines=9> */
.L_x_98:
[----:B------:R-:W-:Y:S05]  /*6d00*/  BSYNC B1 ;  /* 0x0000000000017941 */ /* 0x000fea0003800000 */
.L_x_97:
        /* <DEDUP_REMOVED lines=10> */
.L_x_100:
[----:B------:R-:W-:Y:S05]  /*6db0*/  BSYNC B1 ;  /* 0x0000000000017941 */ /* 0x000fea0003800000 */
.L_x_99:
        /* <DEDUP_REMOVED lines=10> */
.L_x_102:
[----:B------:R-:W-:Y:S05]  /*6e60*/  BSYNC B1 ;  /* 0x0000000000017941 */ /* 0x000fea0003800000 */
.L_x_101:
        /* <DEDUP_REMOVED lines=9> */
.L_x_104:
[----:B------:R-:W-:Y:S05]  /*6f00*/  BSYNC B1 ;  /* 0x0000000000017941 */ /* 0x000fea0003800000 */
.L_x_103:
        /* <DEDUP_REMOVED lines=9> */
.L_x_106:
[----:B------:R-:W-:Y:S05]  /*6fa0*/  BSYNC B1 ;  /* 0x0000000000017941 */ /* 0x000fea0003800000 */
.L_x_105:
        /* <DEDUP_REMOVED lines=10> */
.L_x_108:
[----:B------:R-:W-:Y:S05]  /*7050*/  BSYNC B1 ;  /* 0x0000000000017941 */ /* 0x000fea0003800000 */
.L_x_107:
        /* <DEDUP_REMOVED lines=10> */
.L_x_110:
[----:B------:R-:W-:Y:S05]  /*7100*/  BSYNC B1 ;  /* 0x0000000000017941 */ /* 0x000fea0003800000 */
.L_x_109:
        /* <DEDUP_REMOVED lines=9> */
.L_x_112:
[----:B------:R-:W-:Y:S05]  /*71a0*/  BSYNC B1 ;  /* 0x0000000000017941 */ /* 0x000fea0003800000 */
.L_x_111:
        /* <DEDUP_REMOVED lines=9> */
.L_x_114:
[----:B------:R-:W-:Y:S05]  /*7240*/  BSYNC B1 ;  /* 0x0000000000017941 */ /* 0x000fea0003800000 */
.L_x_113:
        /* <DEDUP_REMOVED lines=10> */
.L_x_116:
[----:B------:R-:W-:Y:S05]  /*72f0*/  BSYNC B1 ;  /* 0x0000000000017941 */ /* 0x000fea0003800000 */
.L_x_115:
        /* <DEDUP_REMOVED lines=10> */
.L_x_118:
[----:B------:R-:W-:Y:S05]  /*73a0*/  BSYNC B1 ;  /* 0x0000000000017941 */ /* 0x000fea0003800000 */
.L_x_117:
        /* <DEDUP_REMOVED lines=9> */
.L_x_120:
[----:B------:R-:W-:Y:S05]  /*7440*/  BSYNC B1 ;  /* 0x0000000000017941 */ /* 0x000fea0003800000 */
.L_x_119:
        /* <DEDUP_REMOVED lines=9> */
.L_x_122:
[----:B------:R-:W-:Y:S05]  /*74e0*/  BSYNC B1 ;  /* 0x0000000000017941 */ /* 0x000fea0003800000 */
.L_x_121:
        /* <DEDUP_REMOVED lines=10> */
.L_x_124:
[----:B------:R-:W-:Y:S05]  /*7590*/  BSYNC B1 ;  /* 0x0000000000017941 */ /* 0x000fea0003800000 */
.L_x_123:
        /* <DEDUP_REMOVED lines=10> */
.L_x_126:
[----:B------:R-:W-:Y:S05]  /*7640*/  BSYNC B1 ;  /* 0x0000000000017941 */ /* 0x000fea0003800000 */
.L_x_125:
        /* <DEDUP_REMOVED lines=9> */
.L_x_128:
[----:B------:R-:W-:Y:S05]  /*76e0*/  BSYNC B1 ;  /* 0x0000000000017941 */ /* 0x000fea0003800000 */
.L_x_127:
        /* <DEDUP_REMOVED lines=9> */
.L_x_130:
[----:B------:R-:W-:Y:S05]  /*7780*/  BSYNC B1 ;  /* 0x0000000000017941 */ /* 0x000fea0003800000 */
.L_x_129:
        /* <DEDUP_REMOVED lines=10> */
.L_x_132:
[----:B------:R-:W-:Y:S05]  /*7830*/  BSYNC B1 ;  /* 0x0000000000017941 */ /* 0x000fea0003800000 */
.L_x_131:
        /* <DEDUP_REMOVED lines=10> */
.L_x_134:
[----:B------:R-:W-:Y:S05]  /*78e0*/  BSYNC B1 ;  /* 0x0000000000017941 */ /* 0x000fea0003800000 */
.L_x_133:
        /* <DEDUP_REMOVED lines=9> */
.L_x_136:
[----:B------:R-:W-:Y:S05]  /*7980*/  BSYNC B1 ;  /* 0x0000000000017941 */ /* 0x000fea0003800000 */
.L_x_135:
        /* <DEDUP_REMOVED lines=9> */
.L_x_138:
[----:B------:R-:W-:Y:S05]  /*7a20*/  BSYNC B1 ;  /* 0x0000000000017941 */ /* 0x000fea0003800000 */
.L_x_137:
        /* <DEDUP_REMOVED lines=10> */
.L_x_140:
[----:B------:R-:W-:Y:S05]  /*7ad0*/  BSYNC B1 ;  /* 0x0000000000017941 */ /* 0x000fea0003800000 */
.L_x_139:
        /* <DEDUP_REMOVED lines=10> */
.L_x_142:
[----:B------:R-:W-:Y:S05]  /*7b80*/  BSYNC B1 ;  /* 0x0000000000017941 */ /* 0x000fea0003800000 */
.L_x_141:
        /* <DEDUP_REMOVED lines=9> */
.L_x_144:
[----:B------:R-:W-:Y:S05]  /*7c20*/  BSYNC B1 ;  /* 0x0000000000017941 */ /* 0x000fea0003800000 */
.L_x_143:
        /* <DEDUP_REMOVED lines=9> */
.L_x_146:
[----:B------:R-:W-:Y:S05]  /*7cc0*/  BSYNC B1 ;  /* 0x0000000000017941 */ /* 0x000fea0003800000 */
.L_x_145:
        /* <DEDUP_REMOVED lines=10> */
.L_x_148:
[----:B------:R-:W-:Y:S05]  /*7d70*/  BSYNC B1 ;  /* 0x0000000000017941 */ /* 0x000fea0003800000 */
.L_x_147:
        /* <DEDUP_REMOVED lines=10> */
.L_x_150:
[----:B------:R-:W-:Y:S05]  /*7e20*/  BSYNC B1 ;  /* 0x0000000000017941 */ /* 0x000fea0003800000 */
.L_x_149:
        /* <DEDUP_REMOVED lines=9> */
.L_x_152:
[----:B------:R-:W-:Y:S05]  /*7ec0*/  BSYNC B1 ;  /* 0x0000000000017941 */ /* 0x000fea0003800000 */
.L_x_151:
        /* <DEDUP_REMOVED lines=9> */
.L_x_154:
[----:B------:R-:W-:Y:S05]  /*7f60*/  BSYNC B1 ;  /* 0x0000000000017941 */ /* 0x000fea0003800000 */
.L_x_153:
        /* <DEDUP_REMOVED lines=10> */
.L_x_156:
[----:B------:R-:W-:Y:S05]  /*8010*/  BSYNC B1 ;  /* 0x0000000000017941 */ /* 0x000fea0003800000 */
.L_x_155:
        /* <DEDUP_REMOVED lines=10> */
.L_x_158:
[----:B------:R-:W-:Y:S05]  /*80c0*/  BSYNC B1 ;  /* 0x0000000000017941 */ /* 0x000fea0003800000 */
.L_x_157:
        /* <DEDUP_REMOVED lines=9> */
.L_x_160:
[----:B------:R-:W-:Y:S05]  /*8160*/  BSYNC B1 ;  /* 0x0000000000017941 */ /* 0x000fea0003800000 */
.L_x_159:
        /* <DEDUP_REMOVED lines=9> */
.L_x_162:
[----:B------:R-:W-:Y:S05]  /*8200*/  BSYNC B1 ;  /* 0x0000000000017941 */ /* 0x000fea0003800000 */
.L_x_161:
        /* <DEDUP_REMOVED lines=10> */
.L_x_164:
[----:B------:R-:W-:Y:S05]  /*82b0*/  BSYNC B1 ;  /* 0x0000000000017941 */ /* 0x000fea0003800000 */
.L_x_163:
        /* <DEDUP_REMOVED lines=10> */
.L_x_166:
[----:B------:R-:W-:Y:S05]  /*8360*/  BSYNC B1 ;  /* 0x0000000000017941 */ /* 0x000fea0003800000 */
.L_x_165:
        /* <DEDUP_REMOVED lines=9> */
.L_x_168:
[----:B------:R-:W-:Y:S05]  /*8400*/  BSYNC B1 ;  /* 0x0000000000017941 */ /* 0x000fea0003800000 */
.L_x_167:
        /* <DEDUP_REMOVED lines=9> */
.L_x_170:
[----:B------:R-:W-:Y:S05]  /*84a0*/  BSYNC B1 ;  /* 0x0000000000017941 */ /* 0x000fea0003800000 */
.L_x_169:
        /* <DEDUP_REMOVED lines=10> */
.L_x_172:
[----:B------:R-:W-:Y:S05]  /*8550*/  BSYNC B1 ;  /* 0x0000000000017941 */ /* 0x000fea0003800000 */
.L_x_171:
        /* <DEDUP_REMOVED lines=10> */
.L_x_174:
[----:B------:R-:W-:Y:S05]  /*8600*/  BSYNC B1 ;  /* 0x0000000000017941 */ /* 0x000fea0003800000 */
.L_x_173:
        /* <DEDUP_REMOVED lines=9> */
.L_x_176:
[----:B------:R-:W-:Y:S05]  /*86a0*/  BSYNC B1 ;  /* 0x0000000000017941 */ /* 0x000fea0003800000 */
.L_x_175:
        /* <DEDUP_REMOVED lines=9> */
.L_x_178:
[----:B------:R-:W-:Y:S05]  /*8740*/  BSYNC B1 ;  /* 0x0000000000017941 */ /* 0x000fea0003800000 */
.L_x_177:
        /* <DEDUP_REMOVED lines=10> */
.L_x_180:
[----:B------:R-:W-:Y:S05]  /*87f0*/  BSYNC B1 ;  /* 0x0000000000017941 */ /* 0x000fea0003800000 */
.L_x_179:
        /* <DEDUP_REMOVED lines=10> */
.L_x_182:
[----:B------:R-:W-:Y:S05]  /*88a0*/  BSYNC B1 ;  /* 0x0000000000017941 */ /* 0x000fea0003800000 */
.L_x_181:
        /* <DEDUP_REMOVED lines=9> */
.L_x_184:
[----:B------:R-:W-:Y:S05]  /*8940*/  BSYNC B1 ;  /* 0x0000000000017941 */ /* 0x000fea0003800000 */
.L_x_183:
        /* <DEDUP_REMOVED lines=9> */
.L_x_186:
[----:B------:R-:W-:Y:S05]  /*89e0*/  BSYNC B1 ;  /* 0x0000000000017941 */ /* 0x000fea0003800000 */
.L_x_185:
        /* <DEDUP_REMOVED lines=10> */
.L_x_188:
[----:B------:R-:W-:Y:S05]  /*8a90*/  BSYNC B1 ;  /* 0x0000000000017941 */ /* 0x000fea0003800000 */
.L_x_187:
        /* <DEDUP_REMOVED lines=10> */
.L_x_190:
[----:B------:R-:W-:Y:S05]  /*8b40*/  BSYNC B1 ;  /* 0x0000000000017941 */ /* 0x000fea0003800000 */
.L_x_189:
        /* <DEDUP_REMOVED lines=9> */
.L_x_192:
[----:B------:R-:W-:Y:S05]  /*8be0*/  BSYNC B1 ;  /* 0x0000000000017941 */ /* 0x000fea0003800000 */
.L_x_191:
        /* <DEDUP_REMOVED lines=9> */
.L_x_194:
[----:B------:R-:W-:Y:S05]  /*8c80*/  BSYNC B1 ;  /* 0x0000000000017941 */ /* 0x000fea0003800000 */
.L_x_193:
        /* <DEDUP_REMOVED lines=10> */
.L_x_196:
[----:B------:R-:W-:Y:S05]  /*8d30*/  BSYNC B1 ;  /* 0x0000000000017941 */ /* 0x000fea0003800000 */
.L_x_195:
        /* <DEDUP_REMOVED lines=10> */
.L_x_198:
[----:B------:R-:W-:Y:S05]  /*8de0*/  BSYNC B1 ;  /* 0x0000000000017941 */ /* 0x000fea0003800000 */
.L_x_197:
        /* <DEDUP_REMOVED lines=9> */
.L_x_200:
[----:B------:R-:W-:Y:S05]  /*8e80*/  BSYNC B1 ;  /* 0x0000000000017941 */ /* 0x000fea0003800000 */
.L_x_199:
        /* <DEDUP_REMOVED lines=9> */
.L_x_202:
[----:B------:R-:W-:Y:S05]  /*8f20*/  BSYNC B1 ;  /* 0x0000000000017941 */ /* 0x000fea0003800000 */
.L_x_201:
        /* <DEDUP_REMOVED lines=10> */
.L_x_204:
[----:B------:R-:W-:Y:S05]  /*8fd0*/  BSYNC B1 ;  /* 0x0000000000017941 */ /* 0x000fea0003800000 */
.L_x_203:
        /* <DEDUP_REMOVED lines=10> */
.L_x_206:
[----:B------:R-:W-:Y:S05]  /*9080*/  BSYNC B1 ;  /* 0x0000000000017941 */ /* 0x000fea0003800000 */
.L_x_205:
        /* <DEDUP_REMOVED lines=9> */
.L_x_208:
[----:B------:R-:W-:Y:S05]  /*9120*/  BSYNC B1 ;  /* 0x0000000000017941 */ /* 0x000fea0003800000 */
.L_x_207:
        /* <DEDUP_REMOVED lines=9> */
.L_x_210:
[----:B------:R-:W-:Y:S05]  /*91c0*/  BSYNC B1 ;  /* 0x0000000000017941 */ /* 0x000fea0003800000 */
.L_x_209:
        /* <DEDUP_REMOVED lines=10> */
.L_x_212:
[----:B------:R-:W-:Y:S05]  /*9270*/  BSYNC B1 ;  /* 0x0000000000017941 */ /* 0x000fea0003800000 */
.L_x_211:
        /* <DEDUP_REMOVED lines=10> */
.L_x_214:
[----:B------:R-:W-:Y:S05]  /*9320*/  BSYNC B1 ;  /* 0x0000000000017941 */ /* 0x000fea0003800000 */
.L_x_213:
        /* <DEDUP_REMOVED lines=9> */
.L_x_216:
[----:B------:R-:W-:Y:S05]  /*93c0*/  BSYNC B1 ;  /* 0x0000000000017941 */ /* 0x000fea0003800000 */
.L_x_215:
        /* <DEDUP_REMOVED lines=9> */
.L_x_218:
[----:B------:R-:W-:Y:S05]  /*9460*/  BSYNC B1 ;  /* 0x0000000000017941 */ /* 0x000fea0003800000 */
.L_x_217:
        /* <DEDUP_REMOVED lines=10> */
.L_x_220:
[----:B------:R-:W-:Y:S05]  /*9510*/  BSYNC B1 ;  /* 0x0000000000017941 */ /* 0x000fea0003800000 */
.L_x_219:
        /* <DEDUP_REMOVED lines=10> */
.L_x_222:
[----:B------:R-:W-:Y:S05]  /*95c0*/  BSYNC B1 ;  /* 0x0000000000017941 */ /* 0x000fea0003800000 */
.L_x_221:
        /* <DEDUP_REMOVED lines=9> */
.L_x_224:
[----:B------:R-:W-:Y:S05]  /*9660*/  BSYNC B1 ;  /* 0x0000000000017941 */ /* 0x000fea0003800000 */
.L_x_223:
        /* <DEDUP_REMOVED lines=9> */
.L_x_226:
[----:B------:R-:W-:Y:S05]  /*9700*/  BSYNC B1 ;  /* 0x0000000000017941 */ /* 0x000fea0003800000 */
.L_x_225:
        /* <DEDUP_REMOVED lines=10> */
.L_x_228:
[----:B------:R-:W-:Y:S05]  /*97b0*/  BSYNC B1 ;  /* 0x0000000000017941 */ /* 0x000fea0003800000 */
.L_x_227:
        /* <DEDUP_REMOVED lines=10> */
.L_x_230:
[----:B------:R-:W-:Y:S05]  /*9860*/  BSYNC B1 ;  /* 0x0000000000017941 */ /* 0x000fea0003800000 */
.L_x_229:
        /* <DEDUP_REMOVED lines=9> */
.L_x_232:
[----:B------:R-:W-:Y:S05]  /*9900*/  BSYNC B1 ;  /* 0x0000000000017941 */ /* 0x000fea0003800000 */
.L_x_231:
        /* <DEDUP_REMOVED lines=9> */
.L_x_234:
[----:B------:R-:W-:Y:S05]  /*99a0*/  BSYNC B1 ;  /* 0x0000000000017941 */ /* 0x000fea0003800000 */
.L_x_233:
        /* <DEDUP_REMOVED lines=10> */
.L_x_236:
[----:B------:R-:W-:Y:S05]  /*9a50*/  BSYNC B1 ;  /* 0x0000000000017941 */ /* 0x000fea0003800000 */
.L_x_235:
        /* <DEDUP_REMOVED lines=10> */
.L_x_238:
[----:B------:R-:W-:Y:S05]  /*9b00*/  BSYNC B1 ;  /* 0x0000000000017941 */ /* 0x000fea0003800000 */
.L_x_237:
        /* <DEDUP_REMOVED lines=9> */
.L_x_240:
[----:B------:R-:W-:Y:S05]  /*9ba0*/  BSYNC B1 ;  /* 0x0000000000017941 */ /* 0x000fea0003800000 */
.L_x_239:
        /* <DEDUP_REMOVED lines=9> */
.L_x_242:
[----:B------:R-:W-:Y:S05]  /*9c40*/  BSYNC B1 ;  /* 0x0000000000017941 */ /* 0x000fea0003800000 */
.L_x_241:
        /* <DEDUP_REMOVED lines=10> */
.L_x_244:
[----:B------:R-:W-:Y:S05]  /*9cf0*/  BSYNC B1 ;  /* 0x0000000000017941 */ /* 0x000fea0003800000 */
.L_x_243:
        /* <DEDUP_REMOVED lines=10> */
.L_x_246:
[----:B------:R-:W-:Y:S05]  /*9da0*/  BSYNC B1 ;  /* 0x0000000000017941 */ /* 0x000fea0003800000 */
.L_x_245:
        /* <DEDUP_REMOVED lines=9> */
.L_x_248:
[----:B------:R-:W-:Y:S05]  /*9e40*/  BSYNC B1 ;  /* 0x0000000000017941 */ /* 0x000fea0003800000 */
.L_x_247:
        /* <DEDUP_REMOVED lines=9> */
.L_x_250:
[----:B------:R-:W-:Y:S05]  /*9ee0*/  BSYNC B1 ;  /* 0x0000000000017941 */ /* 0x000fea0003800000 */
.L_x_249:
        /* <DEDUP_REMOVED lines=10> */
.L_x_252:
[----:B------:R-:W-:Y:S05]  /*9f90*/  BSYNC B1 ;  /* 0x0000000000017941 */ /* 0x000fea0003800000 */
.L_x_251:
        /* <DEDUP_REMOVED lines=10> */
.L_x_254:
[----:B------:R-:W-:Y:S05]  /*a040*/  BSYNC B1 ;  /* 0x0000000000017941 */ /* 0x000fea0003800000 */
.L_x_253:
        /* <DEDUP_REMOVED lines=9> */
.L_x_256:
[----:B------:R-:W-:Y:S05]  /*a0e0*/  BSYNC B1 ;  /* 0x0000000000017941 */ /* 0x000fea0003800000 */
.L_x_255:
        /* <DEDUP_REMOVED lines=9> */
.L_x_258:
[----:B------:R-:W-:Y:S05]  /*a180*/  BSYNC B1 ;  /* 0x0000000000017941 */ /* 0x000fea0003800000 */
.L_x_257:
        /* <DEDUP_REMOVED lines=10> */
.L_x_260:
[----:B------:R-:W-:Y:S05]  /*a230*/  BSYNC B1 ;  /* 0x0000000000017941 */ /* 0x000fea0003800000 */
.L_x_259:
        /* <DEDUP_REMOVED lines=10> */
.L_x_262:
[----:B------:R-:W-:Y:S05]  /*a2e0*/  BSYNC B1 ;  /* 0x0000000000017941 */ /* 0x000fea0003800000 */
.L_x_261:
        /* <DEDUP_REMOVED lines=9> */
.L_x_264:
[----:B------:R-:W-:Y:S05]  /*a380*/  BSYNC B1 ;  /* 0x0000000000017941 */ /* 0x000fea0003800000 */
.L_x_263:
        /* <DEDUP_REMOVED lines=9> */
.L_x_266:
[----:B------:R-:W-:Y:S05]  /*a420*/  BSYNC B1 ;  /* 0x0000000000017941 */ /* 0x000fea0003800000 */
.L_x_265:
        /* <DEDUP_REMOVED lines=10> */
.L_x_268:
[----:B------:R-:W-:Y:S05]  /*a4d0*/  BSYNC B1 ;  /* 0x0000000000017941 */ /* 0x000fea0003800000 */
.L_x_267:
        /* <DEDUP_REMOVED lines=10> */
.L_x_270:
[----:B------:R-:W-:Y:S05]  /*a580*/  BSYNC B1 ;  /* 0x0000000000017941 */ /* 0x000fea0003800000 */
.L_x_269:
        /* <DEDUP_REMOVED lines=9> */
.L_x_272:
[----:B------:R-:W-:Y:S05]  /*a620*/  BSYNC B1 ;  /* 0x0000000000017941 */ /* 0x000fea0003800000 */
.L_x_271:
        /* <DEDUP_REMOVED lines=9> */
.L_x_274:
[----:B------:R-:W-:Y:S05]  /*a6c0*/  BSYNC B1 ;  /* 0x0000000000017941 */ /* 0x000fea0003800000 */
.L_x_273:
        /* <DEDUP_REMOVED lines=10> */
.L_x_276:
[----:B------:R-:W-:Y:S05]  /*a770*/  BSYNC B1 ;  /* 0x0000000000017941 */ /* 0x000fea0003800000 */
.L_x_275:
        /* <DEDUP_REMOVED lines=10> */
.L_x_278:
[----:B------:R-:W-:Y:S05]  /*a820*/  BSYNC B1 ;  /* 0x0000000000017941 */ /* 0x000fea0003800000 */
.L_x_277:
        /* <DEDUP_REMOVED lines=9> */
.L_x_280:
[----:B------:R-:W-:Y:S05]  /*a8c0*/  BSYNC B1 ;  /* 0x0000000000017941 */ /* 0x000fea0003800000 */
.L_x_279:
        /* <DEDUP_REMOVED lines=9> */
.L_x_282:
[----:B------:R-:W-:Y:S05]  /*a960*/  BSYNC B1 ;  /* 0x0000000000017941 */ /* 0x000fea0003800000 */
.L_x_281:
        /* <DEDUP_REMOVED lines=10> */
.L_x_284:
[----:B------:R-:W-:Y:S05]  /*aa10*/  BSYNC B1 ;  /* 0x0000000000017941 */ /* 0x000fea0003800000 */
.L_x_283:
        /* <DEDUP_REMOVED lines=10> */
.L_x_286:
[----:B------:R-:W-:Y:S05]  /*aac0*/  BSYNC B1 ;  /* 0x0000000000017941 */ /* 0x000fea0003800000 */
.L_x_285:
        /* <DEDUP_REMOVED lines=9> */
.L_x_288:
[----:B------:R-:W-:Y:S05]  /*ab60*/  BSYNC B1 ;  /* 0x0000000000017941 */ /* 0x000fea0003800000 */
.L_x_287:
        /* <DEDUP_REMOVED lines=9> */
.L_x_290:
[----:B------:R-:W-:Y:S05]  /*ac00*/  BSYNC B1 ;  /* 0x0000000000017941 */ /* 0x000fea0003800000 */
.L_x_289:
        /* <DEDUP_REMOVED lines=10> */
.L_x_292:
[----:B------:R-:W-:Y:S05]  /*acb0*/  BSYNC B1 ;  /* 0x0000000000017941 */ /* 0x000fea0003800000 */
.L_x_291:
        /* <DEDUP_REMOVED lines=10> */
.L_x_294:
[----:B------:R-:W-:Y:S05]  /*ad60*/  BSYNC B1 ;  /* 0x0000000000017941 */ /* 0x000fea0003800000 */
.L_x_293:
        /* <DEDUP_REMOVED lines=9> */
.L_x_296:
[----:B------:R-:W-:Y:S05]  /*ae00*/  BSYNC B1 ;  /* 0x0000000000017941 */ /* 0x000fea0003800000 */
.L_x_295:
[----:B-----5:R-:W-:Y:S01]  /*ae10*/  LOP3.LUT R0, R18, 0xffffe000, RZ, 0xc0, !PT ;  /* 0xffffe00012007812 */ /* 0x020fe200078ec0ff */
[----:B0-----:R-:W-:Y:S01]  /*ae20*/  @P1 IMAD.MOV.U32 R4, RZ, RZ, R10 ;  /* 0x000000ffff041224 */ /* 0x001fe200078e000a */
[----:B------:R-:W-:Y:S01]  /*ae30*/  ISETP.GT.AND P0, PT, R2, 0x8, P0 ;  /* 0x000000080200780c */ /* 0x000fe20000704270 */
[----:B------:R-:W-:Y:S01]  /*ae40*/  @P1 IMAD.MOV.U32 R5, RZ, RZ, R11 ;  /* 0x000000ffff051224 */ /* 0x000fe200078e000b */
[----:B------:R-:W-:Y:S01]  /*ae50*/  BSSY B1, `(.L_x_297) ;  /* 0x0000007000017945 */ /* 0x000fe20003800000 */
[----:B------:R-:W-:-:S04]  /*ae60*/  FMUL R3, R0, R19 ;  /* 0x0000001300037220 */ /* 0x000fc80000400000 */
[----:B------:R-:W-:-:S05]  /*ae70*/  FFMA R3, R150, R22, R3 ;  /* 0x0000001696037223 */ /* 0x000fca0000000003 */
[----:B------:R-:W-:-:S05]  /*ae80*/  F2FP.TF32.F32.PACK_B R3, R3 ;  /* 0x00000003ff03723e */ /* 0x000fca00024050ff */
[----:B------:R0:W-:Y:S01]  /*ae90*/  @P1 STG.E desc[UR54][R4.64+0x3e0], R3 ;  /* 0x0003e00304001986 */ /* 0x0001e2000c101936 */
[----:B------:R-:W-:Y:S05]  /*aea0*/  @!P0 BRA `(.L_x_298) ;  /* 0x0000000000048947 */ /* 0x000fea0003800000 */
[----:B------:R0:W5:Y:S02]  /*aeb0*/  LDG.E.LTC128B R18, desc[UR54][R8.64+0x3e4] ;  /* 0x0003e43608127981 */ /* 0x000164000c1e1920 */
.L_x_298:
[----:B------:R-:W-:Y:S05]  /*aec0*/  BSYNC B1 ;  /* 0x0000000000017941 */ /* 0x000fea0003800000 */
.L_x_297:
[----:B------:R-:W-:Y:S05]  /*aed0*/  @!P0 BRA `(.L_x_299) ;  /* 0x0000002400408947 */ /* 0x000fea0003800000 */
[----:B-----5:R-:W-:-:S05]  /*aee0*/  LOP3.LUT R18, R18, 0xffffe000, RZ, 0xc0, !PT ;  /* 0xffffe00012127812 */ /* 0x020fca00078ec0ff */
[----:B------:R-:W-:-:S04]  /*aef0*/  FMUL R18, R18, R19 ;  /* 0x0000001312127220 */ /* 0x000fc80000400000 */
[----:B------:R-:W-:-:S05]  /*af00*/  FFMA R151, R151, R22, R18 ;  /* 0x0000001697977223 */ /* 0x000fca0000000012 */
[----:B------:R-:W-:-:S05]  /*af10*/  F2FP.TF32.F32.PACK_B R151, R151 ;  /* 0x00000097ff97723e */ /* 0x000fca00024050ff */
[----:B------:R0:W-:Y:S01]  /*af20*/  STG.E desc[UR54][R10.64+0x3e4], R151 ;  /* 0x0003e4970a007986 */ /* 0x0001e2000c101936 */
[----:B------:R-:W-:Y:S05]  /*af30*/  BRA `(.L_x_299) ;  /* 0x0000002400287947 */ /* 0x000fea0003800000 */
.L_x_46:
[----:B------:R-:W-:Y:S01]  /*af40*/  ISETP.GT.AND P3, PT, R0, 0x1, PT ;  /* 0x000000010000780c */ /* 0x000fe20003f64270 */
[----:B------:R-:W-:Y:S01]  /*af50*/  ULDC.64 UR4, c[0x0][0x5c0] ;  /* 0x0001700000047ab9 */ /* 0x000fe20000000a00 */
[-C--:B------:R-:W-:Y:S01]  /*af60*/  FMUL R3, R24, R22.reuse ;  /* 0x0000001618037220 */ /* 0x080fe20000400000 */
[----:B------:R-:W-:Y:S01]  /*af70*/  LEA R4, P1, R154, UR4, 0x2 ;  /* 0x000000049a047c11 */ /* 0x000fe2000f8210ff */
[-C--:B------:R-:W-:Y:S01]  /*af80*/  FMUL R25, R25, R22.reuse ;  /* 0x0000001619197220 */ /* 0x080fe20000400000 */
[----:B------:R-:W-:Y:S01]  /*af90*/  ISETP.GT.AND P0, PT, R2, RZ, P3 ;  /* 0x000000ff0200720c */ /* 0x000fe20001f04270 */
[-C--:B------:R-:W-:Y:S01]  /*afa0*/  FMUL R9, R26, R22.reuse ;  /* 0x000000161a097220 */ /* 0x080fe20000400000 */
[----:B------:R-:W-:Y:S01]  /*afb0*/  ISETP.GT.AND P2, PT, R2, 0x8, P2 ;  /* 0x000000080200780c */ /* 0x000fe20001744270 */
[-C--:B------:R-:W-:Y:S01]  /*afc0*/  FMUL R27, R27, R22.reuse ;  /* 0x000000161b1b7220 */ /* 0x080fe20000400000 */
[----:B------:R-:W-:Y:S01]  /*afd0*/  LEA.HI.X R5, R154, UR5, R175, 0x2, P1 ;  /* 0x000000059a057c11 */ /* 0x000fe200088f14af */
[-C--:B------:R-:W-:Y:S01]  /*afe0*/  FMUL R29, R29, R22.reuse ;  /* 0x000000161d1d7220 */ /* 0x080fe20000400000 */
[----:B------:R-:W-:Y:S01]  /*aff0*/  F2FP.TF32.F32.PACK_B R3, R3 ;  /* 0x00000003ff03723e */ /* 0x000fe200024050ff */
[-C--:B------:R-:W-:Y:S01]  /*b000*/  FMUL R31, R31, R22.reuse ;  /* 0x000000161f1f7220 */ /* 0x080fe20000400000 */
[C---:B------:R-:W-:Y:S01]  /*b010*/  SHF.L.U64.HI R11, R10.reuse, 0x5, R11 ;  /* 0x000000050a0b7819 */ /* 0x040fe2000001020b */
[----:B------:R-:W-:Y:S01]  /*b020*/  FMUL R33, R33, R22 ;  /* 0x0000001621217220 */ /* 0x000fe20000400000 */
[----:B------:R-:W-:Y:S01]  /*b030*/  LEA R6, P1, R10, R4, 0x5 ;  /* 0x000000040a067211 */ /* 0x000fe200078228ff */
[----:B------:R0:W-:Y:S01]  /*b040*/  @P4 STG.E desc[UR54][R4.64], R3 ;  /* 0x0000000304004986 */ /* 0x0001e2000c101936 */
[----:B------:R-:W-:Y:S01]  /*b050*/  F2FP.TF32.F32.PACK_B R25, R25 ;  /* 0x00000019ff19723e */ /* 0x000fe200024050ff */
[-C--:B------:R-:W-:Y:S01]  /*b060*/  FMUL R35, R35, R22.reuse ;  /* 0x0000001623237220 */ /* 0x080fe20000400000 */
[----:B------:R-:W-:Y:S01]  /*b070*/  F2FP.TF32.F32.PACK_B R9, R9 ;  /* 0x00000009ff09723e */ /* 0x000fe200024050ff */
[----:B------:R-:W-:Y:S01]  /*b080*/  IMAD.X R7, R11, 0x1, R5, P1 ;  /* 0x000000010b077824 */ /* 0x000fe200008e0605 */
[C---:B------:R-:W-:Y:S01]  /*b090*/  ISETP.GT.AND P4, PT, R0.reuse, 0x8, PT ;  /* 0x000000080000780c */ /* 0x040fe20003f84270 */
[----:B------:R-:W-:Y:S01]  /*b0a0*/  @P0 STG.E desc[UR54][R4.64+0x4], R25 ;  /* 0x0000041904000986 */ /* 0x000fe2000c101936 */
[----:B------:R-:W-:Y:S01]  /*b0b0*/  ISETP.GT.AND P0, PT, R0, 0x9, PT ;  /* 0x000000090000780c */ /* 0x000fe20003f04270 */
[-C--:B------:R-:W-:Y:S01]  /*b0c0*/  FMUL R11, R34, R22.reuse ;  /* 0x00000016220b7220 */ /* 0x080fe20000400000 */
[C---:B------:R-:W-:Y:S01]  /*b0d0*/  ISETP.GT.AND P3, PT, R2.reuse, 0x8, P3 ;  /* 0x000000080200780c */ /* 0x040fe20001f64270 */
[----:B------:R1:W-:Y:S01]  /*b0e0*/  @P2 STG.E desc[UR54][R6.64], R9 ;  /* 0x0000000906002986 */ /* 0x0003e2000c101936 */
[----:B------:R-:W-:Y:S01]  /*b0f0*/  ISETP.GT.AND P1, PT, R2, RZ, P4 ;  /* 0x000000ff0200720c */ /* 0x000fe20002724270 */
[-C--:B0-----:R-:W-:Y:S01]  /*b100*/  FMUL R3, R28, R22.reuse ;  /* 0x000000161c037220 */ /* 0x081fe20000400000 */
[C---:B------:R-:W-:Y:S01]  /*b110*/  ISETP.GT.AND P2, PT, R2.reuse, RZ, P0 ;  /* 0x000000ff0200720c */ /* 0x040fe20000744270 */
[-C--:B------:R-:W-:Y:S01]  /*b120*/  FMUL R37, R37, R22.reuse ;  /* 0x0000001625257220 */ /* 0x080fe20000400000 */
[----:B------:R-:W-:Y:S01]  /*b130*/  ISETP.GT.AND P4, PT, R2, 0x8, P4 ;  /* 0x000000080200780c */ /* 0x000fe20002784270 */
[-C--:B------:R-:W-:Y:S01]  /*b140*/  FMUL R39, R39, R22.reuse ;  /* 0x0000001627277220 */ /* 0x080fe20000400000 */
[----:B------:R-:W-:Y:S01]  /*b150*/  F2FP.TF32.F32.PACK_B R27, R27 ;  /* 0x0000001bff1b723e */ /* 0x000fe200024050ff */
[-C--:B------:R-:W-:Y:S01]  /*b160*/  FMUL R41, R41, R22.reuse ;  /* 0x0000001629297220 */ /* 0x080fe20000400000 */
[----:B------:R-:W-:Y:S01]  /*b170*/  F2FP.TF32.F32.PACK_B R3, R3 ;  /* 0x00000003ff03723e */ /* 0x000fe200024050ff */
[-C--:B------:R-:W-:Y:S01]  /*b180*/  FMUL R43, R43, R22.reuse ;  /* 0x000000162b2b7220 */ /* 0x080fe20000400000 */
[----:B------:R-:W-:Y:S01]  /*b190*/  F2FP.TF32.F32.PACK_B R29, R29 ;  /* 0x0000001dff1d723e */ /* 0x000fe200024050ff */
[-C--:B-1----:R-:W-:Y:S01]  /*b1a0*/  FMUL R9, R30, R22.reuse ;  /* 0x000000161e097220 */ /* 0x082fe20000400000 */
[----:B------:R-:W-:Y:S01]  /*b1b0*/  @P3 STG.E desc[UR54][R6.64+0x4], R27 ;  /* 0x0000041b06003986 */ /* 0x000fe2000c101936 */
[----:B------:R-:W-:Y:S01]  /*b1c0*/  ISETP.GT.AND P3, PT, R0, 0x11, PT ;  /* 0x000000110000780c */ /* 0x000fe20003f64270 */
[-C--:B------:R-:W-:Y:S01]  /*b1d0*/  FMUL R45, R45, R22.reuse ;  /* 0x000000162d2d7220 */ /* 0x080fe20000400000 */
[----:B------:R-:W-:Y:S01]  /*b1e0*/  ISETP.GT.AND P0, PT, R2, 0x8, P0 ;  /* 0x000000080200780c */ /* 0x000fe20000704270 */
[----:B------:R0:W-:Y:S01]  /*b1f0*/  @P1 STG.E desc[UR54][R4.64+0x20], R3 ;  /* 0x0000200304001986 */ /* 0x0001e2000c101936 */
[----:B------:R-:W-:Y:S01]  /*b200*/  F2FP.TF32.F32.PACK_B R9, R9 ;  /* 0x00000009ff09723e */ /* 0x000fe200024050ff */
[-C--:B------:R-:W-:Y:S01]  /*b210*/  FMUL R47, R47, R22.reuse ;  /* 0x000000162f2f7220 */ /* 0x080fe20000400000 */
[----:B------:R-:W-:Y:S01]  /*b220*/  F2FP.TF32.F32.PACK_B R31, R31 ;  /* 0x0000001fff1f723e */ /* 0x000fe200024050ff */
[----:B------:R-:W-:Y:S01]  /*b230*/  @P2 STG.E desc[UR54][R4.64+0x24], R29 ;  /* 0x0000241d04002986 */ /* 0x000fe2000c101936 */
[----:B------:R-:W-:Y:S01]  /*b240*/  ISETP.GT.AND P2, PT, R0, 0x10, PT ;  /* 0x000000100000780c */ /* 0x000fe20003f44270 */
[-C--:B------:R-:W-:Y:S01]  /*b250*/  FMUL R49, R49, R22.reuse ;  /* 0x0000001631317220 */ /* 0x080fe20000400000 */
[----:B------:R-:W-:Y:S01]  /*b260*/  F2FP.TF32.F32.PACK_B R33, R33 ;  /* 0x00000021ff21723e */ /* 0x000fe200024050ff */
[----:B------:R1:W-:Y:S01]  /*b270*/  @P4 STG.E desc[UR54][R6.64+0x20], R9 ;  /* 0x0000200906004986 */ /* 0x0003e2000c101936 */
[C---:B------:R-:W-:Y:S01]  /*b280*/  ISETP.GT.AND P1, PT, R2.reuse, RZ, P2 ;  /* 0x000000ff0200720c */ /* 0x040fe20001724270 */
[-C--:B------:R-:W-:Y:S01]  /*b290*/  FMUL R51, R51, R22.reuse ;  /* 0x0000001633337220 */ /* 0x080fe20000400000 */
[----:B------:R-:W-:Y:S01]  /*b2a0*/  ISETP.GT.AND P4, PT, R2, RZ, P3 ;  /* 0x000000ff0200720c */ /* 0x000fe20001f84270 */
[-C--:B0-----:R-:W-:Y:S01]  /*b2b0*/  FMUL R3, R32, R22.reuse ;  /* 0x0000001620037220 */ /* 0x081fe20000400000 */
[----:B------:R-:W-:Y:S01]  /*b2c0*/  ISETP.GT.AND P2, PT, R2, 0x8, P2 ;  /* 0x000000080200780c */ /* 0x000fe20001744270 */
[----:B------:R-:W-:Y:S01]  /*b2d0*/  @P0 STG.E desc[UR54][R6.64+0x24], R31 ;  /* 0x0000241f06000986 */ /* 0x000fe2000c101936 */
[----:B------:R-:W-:Y:S01]  /*b2e0*/  F2FP.TF32.F32.PACK_B R11, R11 ;  /* 0x0000000bff0b723e */ /* 0x000fe200024050ff */
[-C--:B------:R-:W-:Y:S01]  /*b2f0*/  FMUL R53, R53, R22.reuse ;  /* 0x0000001635357220 */ /* 0x080fe20000400000 */
[----:B------:R-:W-:Y:S01]  /*b300*/  F2FP.TF32.F32.PACK_B R3, R3 ;  /* 0x00000003ff03723e */ /* 0x000fe200024050ff */
[-C--:B------:R-:W-:Y:S01]  /*b310*/  FMUL R55, R55, R22.reuse ;  /* 0x0000001637377220 */ /* 0x080fe20000400000 */
[----:B------:R-:W-:Y:S01]  /*b320*/  ISETP.GT.AND P0, PT, R0, 0x19, PT ;  /* 0x000000190000780c */ /* 0x000fe20003f04270 */
[-C--:B-1----:R-:W-:Y:S01]  /*b330*/  FMUL R9, R38, R22.reuse ;  /* 0x0000001626097220 */ /* 0x082fe20000400000 */
        /* <DEDUP_REMOVED lines=16> */
[----:B------:R-:W-:Y:S01]  /*b440*/  ISETP.GT.AND P3, PT, R0, 0x21, PT ;  /* 0x000000210000780c */ /* 0x000fe20003f64270 */
[-C--:B------:R-:W-:Y:S01]  /*b450*/  FMUL R63, R63, R22.reuse ;  /* 0x000000163f3f7220 */ /* 0x080fe20000400000 */
[----:B------:R-:W-:Y:S01]  /*b460*/  F2FP.TF32.F32.PACK_B R3, R3 ;  /* 0x00000003ff03723e */ /* 0x000fe200024050ff */
[-C--:B------:R-:W-:Y:S01]  /*b470*/  FMUL R65, R65, R22.reuse ;  /* 0x0000001641417220 */ /* 0x080fe20000400000 */
[----:B------:R-:W-:Y:S01]  /*b480*/  ISETP.GT.AND P0, PT, R2, 0x8, P0 ;  /* 0x000000080200780c */ /* 0x000fe20000704270 */
[-C--:B-1----:R-:W-:Y:S01]  /*b490*/  FMUL R11, R42, R22.reuse ;  /* 0x000000162a0b7220 */ /* 0x082fe20000400000 */
[----:B------:R-:W-:Y:S01]  /*b4a0*/  F2FP.TF32.F32.PACK_B R39, R39 ;  /* 0x00000027ff27723e */ /* 0x000fe200024050ff */
        /* <DEDUP_REMOVED lines=145> */
[C---:B------:R-:W-:Y:S01]  /*bdc0*/  ISETP.GT.AND P2, PT, R2.reuse, 0x8, P2 ;  /* 0x000000080200780c */ /* 0x040fe20001744270 */
[----:B------:R-:W-:Y:S01]  /*bdd0*/  @P0 STG.E desc[UR54][R6.64+0x124], R63 ;  /* 0x0001243f06000986 */ /* 0x000fe2000c101936 */
[----:B------:R-:W-:Y:S01]  /*bde0*/  ISETP.GT.AND P3, PT, R2, 0x8, P3 ;  /* 0x000000080200780c */ /* 0x000fe20001f64270 */
[-C--:B------:R-:W-:Y:S01]  /*bdf0*/  FMUL R133, R133, R22.reuse ;  /* 0x0000001685857220 */ /* 0x080fe20000400000 */
[----:B------:R-:W-:Y:S01]  /*be00*/  F2FP.TF32.F32.PACK_B R3, R3 ;  /* 0x00000003ff03723e */ /* 0x000fe200024050ff */
[-C--:B------:R-:W-:Y:S01]  /*be10*/  FMUL R135, R135, R22.reuse ;  /* 0x0000001687877220 */ /* 0x080fe20000400000 */
[----:B------:R-:W-:Y:S01]  /*be20*/  ISETP.GT.AND P0, PT, R0, 0x59, PT ;  /* 0x000000590000780c */ /* 0x000fe20003f04270 */
        /* <DEDUP_REMOVED lines=25> */
[C---:B------:R-:W-:Y:S01]  /*bfc0*/  ISETP.GT.AND P1, PT, R2.reuse, RZ, P3 ;  /* 0x000000ff0200720c */ /* 0x040fe20001f24270 */
[-C--:B------:R-:W-:Y:S01]  /*bfd0*/  FMUL R147, R147, R22.reuse ;  /* 0x0000001693937220 */ /* 0x080fe20000400000 */
[----:B------:R-:W-:Y:S01]  /*bfe0*/  ISETP.GT.AND P3, PT, R2, 0x8, P3 ;  /* 0x000000080200780c */ /* 0x000fe20001f64270 */
[----:B------:R-:W-:Y:S01]  /*bff0*/  @P2 STG.E desc[UR54][R4.64+0x164], R69 ;  /* 0x0001644504002986 */ /* 0x000fe2000c101936 */
[----:B------:R-:W-:Y:S01]  /*c000*/  ISETP.GT.AND P2, PT, R0, 0x61, PT ;  /* 0x000000610000780c */ /* 0x000fe20003f44270 */
[-C--:B------:R-:W-:Y:S01]  /*c010*/  FMUL R149, R149, R22.reuse ;  /* 0x0000001695957220 */ /* 0x080fe20000400000 */
[----:B------:R-:W-:Y:S01]  /*c020*/  F2FP.TF32.F32.PACK_B R11, R11 ;  /* 0x0000000bff0b723e */ /* 0x000fe200024050ff */
[----:B------:R1:W-:Y:S01]  /*c030*/  @P4 STG.E desc[UR54][R6.64+0x160], R9 ;  /* 0x0001600906004986 */ /* 0x0003e2000c101936 */
[C---:B------:R-:W-:Y:S01]  /*c040*/  ISETP.GT.AND P4, PT, R2.reuse, RZ, P2 ;  /* 0x000000ff0200720c */ /* 0x040fe20001784270 */
[-C--:B------:R-:W-:Y:S01]  /*c050*/  FMUL R151, R151, R22.reuse ;  /* 0x0000001697977220 */ /* 0x080fe20000400000 */
[----:B------:R-:W-:Y:S01]  /*c060*/  ISETP.GT.AND P2, PT, R2, 0x8, P2 ;  /* 0x000000080200780c */ /* 0x000fe20001744270 */
[----:B0-----:R-:W-:Y:S01]  /*c070*/  FMUL R3, R72, R22 ;  /* 0x0000001648037220 */ /* 0x001fe20000400000 */
[----:B------:R-:W-:Y:S01]  /*c080*/  @P0 STG.E desc[UR54][R6.64+0x164], R71 ;  /* 0x0001644706000986 */ /* 0x000fe2000c101936 */
[----:B------:R-:W-:-:S02]  /*c090*/  ISETP.GT.AND P0, PT, R0, 0x69, PT ;  /* 0x000000690000780c */ /* 0x000fc40003f04270 */
[----:B------:R-:W-:Y:S02]  /*c0a0*/  F2FP.TF32.F32.PACK_B R89, R89 ;  /* 0x00000059ff59723e */ /* 0x000fe400024050ff */
[----:B------:R-:W-:Y:S01]  /*c0b0*/  F2FP.TF32.F32.PACK_B R3, R3 ;  /* 0x00000003ff03723e */ /* 0x000fe200024050ff */
[----:B-1----:R-:W-:Y:S01]  /*c0c0*/  FMUL R9, R78, R22 ;  /* 0x000000164e097220 */ /* 0x002fe20000400000 */
[----:B------:R-:W-:-:S03]  /*c0d0*/  F2FP.TF32.F32.PACK_B R91, R91 ;  /* 0x0000005bff5b723e */ /* 0x000fc600024050ff */
[----:B------:R0:W-:Y:S01]  /*c0e0*/  @P1 STG.E desc[UR54][R4.64+0x180], R3 ;  /* 0x0001800304001986 */ /* 0x0001e2000c101936 */
[----:B------:R-:W-:Y:S02]  /*c0f0*/  ISETP.GT.AND P1, PT, R0, 0x68, PT ;  /* 0x000000680000780c */ /* 0x000fe40003f24270 */
[----:B------:R-:W-:Y:S01]  /*c100*/  F2FP.TF32.F32.PACK_B R9, R9 ;  /* 0x00000009ff09723e */ /* 0x000fe200024050ff */
[----:B------:R-:W-:Y:S01]  /*c110*/  @P4 STG.E desc[UR54][R4.64+0x184], R73 ;  /* 0x0001844904004986 */ /* 0x000fe2000c101936 */
[C---:B------:R-:W-:Y:S02]  /*c120*/  ISETP.GT.AND P4, PT, R2.reuse, RZ, P1 ;  /* 0x000000ff0200720c */ /* 0x040fe40000f84270 */
[C---:B------:R-:W-:Y:S01]  /*c130*/  ISETP.GT.AND P1, PT, R2.reuse, 0x8, P1 ;  /* 0x000000080200780c */ /* 0x040fe20000f24270 */
[----:B------:R1:W-:Y:S01]  /*c140*/  @P3 STG.E desc[UR54][R6.64+0x180], R11 ;  /* 0x0001800b06003986 */ /* 0x0003e2000c101936 */
[----:B------:R-:W-:Y:S02]  /*c150*/  ISETP.GT.AND P3, PT, R2, RZ, P0 ;  /* 0x000000ff0200720c */ /* 0x000fe40000764270 */
[----:B------:R-:W-:Y:S01]  /*c160*/  F2FP.TF32.F32.PACK_B R93, R93 ;  /* 0x0000005dff5d723e */ /* 0x000fe200024050ff */
        /* <DEDUP_REMOVED lines=8> */
[C---:B------:R-:W-:Y:S02]  /*c1f0*/  ISETP.GT.AND P4, PT, R2.reuse, RZ, P2 ;  /* 0x000000ff0200720c */ /* 0x040fe40001784270 */
[C---:B------:R-:W-:Y:S01]  /*c200*/  ISETP.GT.AND P2, PT, R2.reuse, 0x8, P2 ;  /* 0x000000080200780c */ /* 0x040fe20001744270 */
[----:B------:R-:W-:Y:S01]  /*c210*/  @P3 STG.E desc[UR54][R4.64+0x1a4], R77 ;  /* 0x0001a44d04003986 */ /* 0x000fe2000c101936 */
[----:B------:R-:W-:Y:S02]  /*c220*/  ISETP.GT.AND P3, PT, R2, 0x8, P0 ;  /* 0x000000080200780c */ /* 0x000fe40000764270 */
[----:B------:R-:W-:Y:S01]  /*c230*/  ISETP.GT.AND P0, PT, R0, 0x71, PT ;  /* 0x000000710000780c */ /* 0x000fe20003f04270 */
[----:B------:R1:W-:Y:S01]  /*c240*/  @P1 STG.E desc[UR54][R6.64+0x1a0], R9 ;  /* 0x0001a00906001986 */ /* 0x0003e2000c101936 */
[----:B------:R-:W-:Y:S02]  /*c250*/  F2FP.TF32.F32.PACK_B R11, R11 ;  /* 0x0000000bff0b723e */ /* 0x000fe400024050ff */
[----:B------:R-:W-:Y:S01]  /*c260*/  ISETP.GT.AND P1, PT, R2, RZ, P0 ;  /* 0x000000ff0200720c */ /* 0x000fe20000724270 */
[----:B0-----:R-:W-:Y:S01]  /*c270*/  FMUL R3, R80, R22 ;  /* 0x0000001650037220 */ /* 0x001fe20000400000 */
[----:B------:R-:W-:-:S02]  /*c280*/  F2FP.TF32.F32.PACK_B R99, R99 ;  /* 0x00000063ff63723e */ /* 0x000fc400024050ff */
[----:B------:R-:W-:Y:S02]  /*c290*/  F2FP.TF32.F32.PACK_B R101, R101 ;  /* 0x00000065ff65723e */ /* 0x000fe400024050ff */
[----:B------:R-:W-:Y:S01]  /*c2a0*/  F2FP.TF32.F32.PACK_B R3, R3 ;  /* 0x00000003ff03723e */ /* 0x000fe200024050ff */
[----:B------:R-:W-:Y:S01]  /*c2b0*/  @P3 STG.E desc[UR54][R6.64+0x1a4], R79 ;  /* 0x0001a44f06003986 */ /* 0x000fe2000c101936 */
[----:B------:R-:W-:Y:S01]  /*c2c0*/  ISETP.GT.AND P3, PT, R2, 0x8, P0 ;  /* 0x000000080200780c */ /* 0x000fe20000764270 */
[----:B-1----:R-:W-:Y:S01]  /*c2d0*/  FMUL R9, R86, R22 ;  /* 0x0000001656097220 */ /* 0x002fe20000400000 */
[C---:B------:R-:W-:Y:S01]  /*c2e0*/  ISETP.GT.AND P0, PT, R0.reuse, 0x79, PT ;  /* 0x000000790000780c */ /* 0x040fe20003f04270 */
[----:B------:R0:W-:Y:S01]  /*c2f0*/  @P4 STG.E desc[UR54][R4.64+0x1c0], R3 ;  /* 0x0001c00304004986 */ /* 0x0001e2000c101936 */
[----:B------:R-:W-:Y:S02]  /*c300*/  F2FP.TF32.F32.PACK_B R103, R103 ;  /* 0x00000067ff67723e */ /* 0x000fe400024050ff */
[----:B------:R-:W-:Y:S01]  /*c310*/  F2FP.TF32.F32.PACK_B R9, R9 ;  /* 0x00000009ff09723e */ /* 0x000fe200024050ff */
[----:B------:R-:W-:Y:S01]  /*c320*/  @P1 STG.E desc[UR54][R4.64+0x1c4], R81 ;  /* 0x0001c45104001986 */ /* 0x000fe2000c101936 */
[----:B------:R-:W-:-:S02]  /*c330*/  ISETP.GT.AND P1, PT, R0, 0x78, PT ;  /* 0x000000780000780c */ /* 0x000fc40003f24270 */
[----:B------:R-:W-:Y:S01]  /*c340*/  F2FP.TF32.F32.PACK_B R105, R105 ;  /* 0x00000069ff69723e */ /* 0x000fe200024050ff */
[----:B------:R1:W-:Y:S01]  /*c350*/  @P2 STG.E desc[UR54][R6.64+0x1c0], R11 ;  /* 0x0001c00b06002986 */ /* 0x0003e2000c101936 */
[C---:B------:R-:W-:Y:S02]  /*c360*/  ISETP.GT.AND P4, PT, R2.reuse, RZ, P1 ;  /* 0x000000ff0200720c */ /* 0x040fe40000f84270 */
[----:B------:R-:W-:Y:S01]  /*c370*/  ISETP.GT.AND P2, PT, R2, RZ, P0 ;  /* 0x000000ff0200720c */ /* 0x000fe20000744270 */
[----:B0-----:R-:W-:Y:S01]  /*c380*/  FMUL R3, R84, R22 ;  /* 0x0000001654037220 */ /* 0x001fe20000400000 */
[C---:B------:R-:W-:Y:S01]  /*c390*/  ISETP.GT.AND P1, PT, R2.reuse, 0x8, P1 ;  /* 0x000000080200780c */ /* 0x040fe20000f24270 */
[----:B------:R-:W-:Y:S01]  /*c3a0*/  @P3 STG.E desc[UR54][R6.64+0x1c4], R83 ;  /* 0x0001c45306003986 */ /* 0x000fe2000c101936 */
[----:B------:R-:W-:Y:S02]  /*c3b0*/  ISETP.GT.AND P3, PT, R2, 0x8, P0 ;  /* 0x000000080200780c */ /* 0x000fe40000764270 */
[----:B------:R-:W-:-:S02]  /*c3c0*/  F2FP.TF32.F32.PACK_B R3, R3 ;  /* 0x00000003ff03723e */ /* 0x000fc400024050ff */
[----:B------:R-:W-:Y:S01]  /*c3d0*/  ISETP.GT.AND P0, PT, R0, 0x81, PT ;  /* 0x000000810000780c */ /* 0x000fe20003f04270 */
[----:B-1----:R-:W-:Y:S01]  /*c3e0*/  FMUL R11, R90, R22 ;  /* 0x000000165a0b7220 */ /* 0x002fe20000400000 */
[----:B------:R-:W-:Y:S01]  /*c3f0*/  F2FP.TF32.F32.PACK_B R107, R107 ;  /* 0x0000006bff6b723e */ /* 0x000fe200024050ff */
[----:B------:R0:W-:Y:S01]  /*c400*/  @P4 STG.E desc[UR54][R4.64+0x1e0], R3 ;  /* 0x0001e00304004986 */ /* 0x0001e2000c101936 */
[----:B------:R-:W-:Y:S02]  /*c410*/  F2FP.TF32.F32.PACK_B R109, R109 ;  /* 0x0000006dff6d723e */ /* 0x000fe400024050ff */
[----:B------:R-:W-:Y:S01]  /*c420*/  F2FP.TF32.F32.PACK_B R11, R11 ;  /* 0x0000000bff0b723e */ /* 0x000fe200024050ff */
[----:B------:R-:W-:Y:S01]  /*c430*/  @P2 STG.E desc[UR54][R4.64+0x1e4], R85 ;  /* 0x0001e45504002986 */ /* 0x000fe2000c101936 */
[----:B------:R-:W-:Y:S02]  /*c440*/  ISETP.GT.AND P2, PT, R0, 0x80, PT ;  /* 0x000000800000780c */ /* 0x000fe40003f44270 */
[----:B------:R-:W-:Y:S01]  /*c450*/  F2FP.TF32.F32.PACK_B R111, R111 ;  /* 0x0000006fff6f723e */ /* 0x000fe200024050ff */
[----:B------:R1:W-:Y:S01]  /*c460*/  @P1 STG.E desc[UR54][R6.64+0x1e0], R9 ;  /* 0x0001e00906001986 */ /* 0x0003e2000c101936 */
[----:B------:R-:W-:-:S02]  /*c470*/  ISETP.GT.AND P4, PT, R2, RZ, P2 ;  /* 0x000000ff0200720c */ /* 0x000fc40001784270 */
[----:B------:R-:W-:Y:S01]  /*c480*/  ISETP.GT.AND P1, PT, R2, RZ, P0 ;  /* 0x000000ff0200720c */ /* 0x000fe20000724270 */
[-C--:B0-----:R-:W-:Y:S01]  /*c490*/  FMUL R3, R88, R22.reuse ;  /* 0x0000001658037220 */ /* 0x081fe20000400000 */
[C---:B------:R-:W-:Y:S01]  /*c4a0*/  ISETP.GT.AND P2, PT, R2.reuse, 0x8, P2 ;  /* 0x000000080200780c */ /* 0x040fe20001744270 */
[----:B------:R-:W-:Y:S01]  /*c4b0*/  @P3 STG.E desc[UR54][R6.64+0x1e4], R87 ;  /* 0x0001e45706003986 */ /* 0x000fe2000c101936 */
[----:B------:R-:W-:Y:S02]  /*c4c0*/  ISETP.GT.AND P3, PT, R2, 0x8, P0 ;  /* 0x000000080200780c */ /* 0x000fe40000764270 */
[----:B------:R-:W-:Y:S02]  /*c4d0*/  F2FP.TF32.F32.PACK_B R3, R3 ;  /* 0x00000003ff03723e */ /* 0x000fe400024050ff */
[----:B------:R-:W-:Y:S01]  /*c4e0*/  ISETP.GT.AND P0, PT, R0, 0x89, PT ;  /* 0x000000890000780c */ /* 0x000fe20003f04270 */
[----:B-1----:R-:W-:Y:S01]  /*c4f0*/  FMUL R9, R94, R22 ;  /* 0x000000165e097220 */ /* 0x002fe20000400000 */
[----:B------:R-:W-:Y:S01]  /*c500*/  F2FP.TF32.F32.PACK_B R113, R113 ;  /* 0x00000071ff71723e */ /* 0x000fe200024050ff */
[----:B------:R0:W-:Y:S01]  /*c510*/  @P4 STG.E desc[UR54][R4.64+0x200], R3 ;  /* 0x0002000304004986 */ /* 0x0001e2000c101936 */
[----:B------:R-:W-:-:S02]  /*c520*/  F2FP.TF32.F32.PACK_B R115, R115 ;  /* 0x00000073ff73723e */ /* 0x000fc400024050ff */
[----:B------:R-:W-:Y:S01]  /*c530*/  F2FP.TF32.F32.PACK_B R9, R9 ;  /* 0x00000009ff09723e */ /* 0x000fe200024050ff */
[----:B------:R-:W-:Y:S01]  /*c540*/  @P1 STG.E desc[UR54][R4.64+0x204], R89 ;  /* 0x0002045904001986 */ /* 0x000fe2000c101936 */
[----:B------:R-:W-:Y:S02]  /*c550*/  ISETP.GT.AND P1, PT, R0, 0x88, PT ;  /* 0x000000880000780c */ /* 0x000fe40003f24270 */
[----:B------:R-:W-:Y:S01]  /*c560*/  F2FP.TF32.F32.PACK_B R117, R117 ;  /* 0x00000075ff75723e */ /* 0x000fe200024050ff */
[----:B------:R1:W-:Y:S01]  /*c570*/  @P2 STG.E desc[UR54][R6.64+0x200], R11 ;  /* 0x0002000b06002986 */ /* 0x0003e2000c101936 */
[C---:B------:R-:W-:Y:S02]  /*c580*/  ISETP.GT.AND P4, PT, R2.reuse, RZ, P1 ;  /* 0x000000ff0200720c */ /* 0x040fe40000f84270 */
[----:B------:R-:W-:Y:S01]  /*c590*/  ISETP.GT.AND P2, PT, R2, RZ, P0 ;  /* 0x000000ff0200720c */ /* 0x000fe20000744270 */
[----:B0-----:R-:W-:Y:S01]  /*c5a0*/  FMUL R3, R92, R22 ;  /* 0x000000165c037220 */ /* 0x001fe20000400000 */
[C---:B------:R-:W-:Y:S01]  /*c5b0*/  ISETP.GT.AND P1, PT, R2.reuse, 0x8, P1 ;  /* 0x000000080200780c */ /* 0x040fe20000f24270 */
[----:B------:R-:W-:Y:S01]  /*c5c0*/  @P3 STG.E desc[UR54][R6.64+0x204], R91 ;  /* 0x0002045b06003986 */ /* 0x000fe2000c101936 */
[----:B------:R-:W-:-:S02]  /*c5d0*/  ISETP.GT.AND P3, PT, R2, 0x8, P0 ;  /* 0x000000080200780c */ /* 0x000fc40000764270 */
[----:B------:R-:W-:Y:S02]  /*c5e0*/  F2FP.TF32.F32.PACK_B R3, R3 ;  /* 0x00000003ff03723e */ /* 0x000fe400024050ff */
[----:B------:R-:W-:Y:S01]  /*c5f0*/  ISETP.GT.AND P0, PT, R0, 0x91, PT ;  /* 0x000000910000780c */ /* 0x000fe20003f04270 */
[----:B-1----:R-:W-:Y:S01]  /*c600*/  FMUL R11, R98, R22 ;  /* 0x00000016620b7220 */ /* 0x002fe20000400000 */
[----:B------:R-:W-:Y:S01]  /*c610*/  F2FP.TF32.F32.PACK_B R119, R119 ;  /* 0x00000077ff77723e */ /* 0x000fe200024050ff */
        /* <DEDUP_REMOVED lines=89> */
[----:B------:R-:W-:-:S03]  /*cbb0*/  ISETP.GT.AND P1, PT, R0, 0xb8, PT ;  /* 0x000000b80000780c */ /* 0x000fc60003f24270 */
[----:B------:R1:W-:Y:S01]  /*cbc0*/  @P2 STG.E desc[UR54][R6.64+0x2c0], R11 ;  /* 0x0002c00b06002986 */ /* 0x0003e2000c101936 */
[C---:B------:R-:W-:Y:S02]  /*cbd0*/  ISETP.GT.AND P4, PT, R2.reuse, RZ, P1 ;  /* 0x000000ff0200720c */ /* 0x040fe40000f84270 */
[----:B------:R-:W-:Y:S01]  /*cbe0*/  ISETP.GT.AND P2, PT, R2, RZ, P0 ;  /* 0x000000ff0200720c */ /* 0x000fe20000744270 */
[-C--:B0-----:R-:W-:Y:S01]  /*cbf0*/  FMUL R3, R116, R22.reuse ;  /* 0x0000001674037220 */ /* 0x081fe20000400000 */
[C---:B------:R-:W-:Y:S01]  /*cc00*/  ISETP.GT.AND P1, PT, R2.reuse, 0x8, P1 ;  /* 0x000000080200780c */ /* 0x040fe20000f24270 */
[----:B------:R-:W-:Y:S01]  /*cc10*/  @P3 STG.E desc[UR54][R6.64+0x2c4], R115 ;  /* 0x0002c47306003986 */ /* 0x000fe2000c101936 */
[----:B------:R-:W-:Y:S02]  /*cc20*/  ISETP.GT.AND P3, PT, R2, 0x8, P0 ;  /* 0x000000080200780c */ /* 0x000fe40000764270 */
[----:B------:R-:W-:Y:S02]  /*cc30*/  F2FP.TF32.F32.PACK_B R3, R3 ;  /* 0x00000003ff03723e */ /* 0x000fe400024050ff */
[----:B------:R-:W-:Y:S01]  /*cc40*/  ISETP.GT.AND P0, PT, R0, 0xc1, PT ;  /* 0x000000c10000780c */ /* 0x000fe20003f04270 */
[----:B-1----:R-:W-:-:S02]  /*cc50*/  FMUL R11, R122, R22 ;  /* 0x000000167a0b7220 */ /* 0x002fc40000400000 */
[----:B------:R0:W-:Y:S03]  /*cc60*/  @P4 STG.E desc[UR54][R4.64+0x2e0], R3 ;  /* 0x0002e00304004986 */ /* 0x0001e6000c101936 */
        /* <DEDUP_REMOVED lines=97> */
[----:B------:R0:W-:Y:S01]  /*d280*/  @P4 STG.E desc[UR54][R4.64+0x3c0], R11 ;  /* 0x0003c00b04004986 */ /* 0x0001e2000c101936 */
[----:B------:R-:W-:Y:S02]  /*d290*/  ISETP.GT.AND P4, PT, R0, 0xf8, PT ;  /* 0x000000f80000780c */ /* 0x000fe40003f84270 */
[----:B------:R-:W-:Y:S01]  /*d2a0*/  F2FP.TF32.F32.PACK_B R9, R9 ;  /* 0x00000009ff09723e */ /* 0x000fe200024050ff */
[----:B------:R-:W-:Y:S01]  /*d2b0*/  @P1 STG.E desc[UR54][R4.64+0x3c4], R145 ;  /* 0x0003c49104001986 */ /* 0x000fe2000c101936 */
[C---:B------:R-:W-:Y:S02]  /*d2c0*/  ISETP.GT.AND P1, PT, R2.reuse, RZ, P0 ;  /* 0x000000ff0200720c */ /* 0x040fe40000724270 */
[C---:B------:R-:W-:Y:S01]  /*d2d0*/  ISETP.GT.AND P0, PT, R2.reuse, 0x8, P0 ;  /* 0x000000080200780c */ /* 0x040fe20000704270 */
[----:B------:R1:W-:Y:S01]  /*d2e0*/  @P2 STG.E desc[UR54][R6.64+0x3c0], R3 ;  /* 0x0003c00306002986 */ /* 0x0003e2000c101936 */
[C---:B------:R-:W-:Y:S02]  /*d2f0*/  ISETP.GT.AND P2, PT, R2.reuse, RZ, P4 ;  /* 0x000000ff0200720c */ /* 0x040fe40002744270 */
[----:B------:R-:W-:Y:S01]  /*d300*/  ISETP.GT.AND P4, PT, R2, 0x8, P4 ;  /* 0x000000080200780c */ /* 0x000fe20002784270 */
[----:B------:R-:W-:-:S02]  /*d310*/  @P3 IMAD.MOV.U32 R2, RZ, RZ, R6 ;  /* 0x000000ffff023224 */ /* 0x000fc400078e0006 */
[----:B0-----:R-:W-:-:S05]  /*d320*/  FMUL R11, R150, R22 ;  /* 0x00000016960b7220 */ /* 0x001fca0000400000 */
[----:B------:R-:W-:Y:S01]  /*d330*/  F2FP.TF32.F32.PACK_B R11, R11 ;  /* 0x0000000bff0b723e */ /* 0x000fe200024050ff */
[----:B-1----:R-:W-:-:S05]  /*d340*/  @P3 IMAD.MOV.U32 R3, RZ, RZ, R7 ;  /* 0x000000ffff033224 */ /* 0x002fca00078e0007 */
[----:B------:R0:W-:Y:S02]  /*d350*/  @P3 STG.E desc[UR54][R2.64+0x3c4], R147 ;  /* 0x0003c49302003986 */ /* 0x0001e4000c101936 */
[----:B0-----:R-:W-:Y:S02]  /*d360*/  @P2 IMAD.MOV.U32 R2, RZ, RZ, R4 ;  /* 0x000000ffff022224 */ /* 0x001fe400078e0004 */
[----:B------:R-:W-:-:S05]  /*d370*/  @P2 IMAD.MOV.U32 R3, RZ, RZ, R5 ;  /* 0x000000ffff032224 */ /* 0x000fca00078e0005 */
[----:B------:R0:W-:Y:S04]  /*d380*/  @P2 STG.E desc[UR54][R2.64+0x3e0], R9 ;  /* 0x0003e00902002986 */ /* 0x0001e8000c101936 */
[----:B------:R1:W-:Y:S01]  /*d390*/  @P1 STG.E desc[UR54][R4.64+0x3e4], R149 ;  /* 0x0003e49504001986 */ /* 0x0003e2000c101936 */
[----:B0-----:R-:W-:Y:S02]  /*d3a0*/  @P4 IMAD.MOV.U32 R2, RZ, RZ, R6 ;  /* 0x000000ffff024224 */ /* 0x001fe400078e0006 */
[----:B------:R-:W-:-:S05]  /*d3b0*/  @P4 IMAD.MOV.U32 R3, RZ, RZ, R7 ;  /* 0x000000ffff034224 */ /* 0x000fca00078e0007 */
[----:B------:R1:W-:Y:S04]  /*d3c0*/  @P4 STG.E desc[UR54][R2.64+0x3e0], R11 ;  /* 0x0003e00b02004986 */ /* 0x0003e8000c101936 */
[----:B------:R1:W-:Y:S02]  /*d3d0*/  @P0 STG.E desc[UR54][R6.64+0x3e4], R151 ;  /* 0x0003e49706000986 */ /* 0x0003e4000c101936 */
.L_x_299:
[----:B------:R-:W-:Y:S05]  /*d3e0*/  BSYNC B0 ;  /* 0x0000000000007941 */ /* 0x000fea0003800000 */
.L_x_45:
[----:B------:R-:W2:Y:S01]  /*d3f0*/  LDL.LU R21, [R1+0x30] ;  /* 0x0000300001157983 */ /* 0x000ea20000300800 */
[----:B01----:R-:W-:Y:S01]  /*d400*/  IMAD.U32 R3, RZ, RZ, UR48 ;  /* 0x00000030ff037e24 */ /* 0x003fe2000f8e00ff */
[----:B------:R-:W-:Y:S02]  /*d410*/  ULDC.64 UR4, c[0x0][0x650] ;  /* 0x0001940000047ab9 */ /* 0x000fe40000000a00 */
[----:B------:R-:W3:Y:S01]  /*d420*/  LDL.LU R20, [R1+0x34] ;  /* 0x0000340001147983 */ /* 0x000ee20000300800 */
[----:B------:R-:W-:Y:S01]  /*d430*/  IMAD.U32 R0, RZ, RZ, UR52 ;  /* 0x00000034ff007e24 */ /* 0x000fe2000f8e00ff */
[----:B------:R0:W-:Y:S01]  /*d440*/  SYNCS.ARRIVE.TRANS64.A1T0 RZ, [R3+UR44], RZ ;  /* 0x000000ff03ff79a7 */ /* 0x0001e2000810002c */
[----:B------:R-:W-:Y:S02]  /*d450*/  IMAD.U32 R2, RZ, RZ, UR52 ;  /* 0x00000034ff027e24 */ /* 0x000fe4000f8e00ff */
[----:B------:R-:W-:Y:S02]  /*d460*/  IMAD.MOV.U32 R17, RZ, RZ, -0x1 ;  /* 0xffffffffff117424 */ /* 0x000fe400078e00ff */
[----:B-----5:R-:W-:-:S02]  /*d470*/  IMAD.MOV.U32 R18, RZ, RZ, -0x1 ;  /* 0xffffffffff127424 */ /* 0x020fc400078e00ff */
[----:B------:R-:W-:Y:S02]  /*d480*/  IMAD.MOV.U32 R16, RZ, RZ, -0x1 ;  /* 0xffffffffff107424 */ /* 0x000fe400078e00ff */
[----:B0-----:R-:W-:Y:S01]  /*d490*/  IMAD.U32 R3, RZ, RZ, UR38 ;  /* 0x00000026ff037e24 */ /* 0x001fe2000f8e00ff */
[----:B---3--:R-:W-:Y:S02]  /*d4a0*/  LEA R20, P0, R0, R20, 0x1 ;  /* 0x0000001400147211 */ /* 0x008fe400078008ff */
[----:B------:R-:W-:Y:S02]  /*d4b0*/  PRMT R0, RZ, 0x7610, R0 ;  /* 0x00007610ff007816 */ /* 0x000fe40000000000 */
[----:B--2---:R-:W-:Y:S01]  /*d4c0*/  LEA.HI.X R21, R2, R21, R3, 0x1, P0 ;  /* 0x0000001502157211 */ /* 0x004fe200000f0c03 */
[----:B------:R0:W-:Y:S01]  /*d4d0*/  STL [R1+0x34], R20 ;  /* 0x0000341401007387 */ /* 0x0001e20000100800 */
[----:B------:R-:W-:-:S03]  /*d4e0*/  ISETP.GE.U32.AND P0, PT, R20, UR4, PT ;  /* 0x0000000414007c0c */ /* 0x000fc6000bf06070 */
[----:B------:R0:W-:Y:S01]  /*d4f0*/  STL [R1+0x30], R21 ;  /* 0x0000301501007387 */ /* 0x0001e20000100800 */
[----:B------:R-:W-:-:S13]  /*d500*/  ISETP.GE.U32.AND.EX P0, PT, R21, UR5, PT, P0 ;  /* 0x0000000515007c0c */ /* 0x000fda000bf06100 */
[----:B0-----:R-:W-:Y:S05]  /*d510*/  @P0 BRA `(.L_x_300) ;  /* 0x0000000400700947 */ /* 0x001fea0003800000 */
[----:B------:R-:W0:Y:S01]  /*d520*/  S2R R14, SR_CTAID.X ;  /* 0x00000000000e7919 */ /* 0x000e220000002500 */
[----:B------:R-:W1:Y:S01]  /*d530*/  LDC.64 R8, c[0x0][0x628] ;  /* 0x00018a00ff087b82 */ /* 0x000e620000000a00 */
[----:B------:R-:W-:Y:S01]  /*d540*/  ULDC UR4, c[0x0][0x150] ;  /* 0x0000540000047ab9 */ /* 0x000fe20000000800 */
[----:B----4-:R-:W-:Y:S01]  /*d550*/  IMAD.MOV.U32 R6, RZ, RZ, R20 ;  /* 0x000000ffff067224 */ /* 0x010fe200078e0014 */
[----:B------:R-:W2:Y:S01]  /*d560*/  S2R R18, SR_CTAID.Y ;  /* 0x0000000000127919 */ /* 0x000ea20000002600 */
[----:B------:R-:W-:-:S04]  /*d570*/  IMAD.MOV.U32 R7, RZ, RZ, R21 ;  /* 0x000000ffff077224 */ /* 0x000fc800078e0015 */
[----:B------:R-:W3:Y:S08]  /*d580*/  LDC R17, c[0x0][0x144] ;  /* 0x00005100ff117b82 */ /* 0x000ef00000000800 */
[----:B------:R-:W4:Y:S08]  /*d590*/  LDC R10, c[0x0][0x630] ;  /* 0x00018c00ff0a7b82 */ /* 0x000f300000000800 */
[----:B------:R-:W2:Y:S01]  /*d5a0*/  LDC.64 R12, c[0x0][0x620] ;  /* 0x00018800ff0c7b82 */ /* 0x000ea20000000a00 */
[----:B-1----:R-:W-:-:S04]  /*d5b0*/  ISETP.NE.U32.AND P0, PT, R8, RZ, PT ;  /* 0x000000ff0800720c */ /* 0x002fc80003f05070 */
[----:B------:R-:W-:Y:S02]  /*d5c0*/  ISETP.NE.AND.EX P0, PT, R9, RZ, PT, P0 ;  /* 0x000000ff0900720c */ /* 0x000fe40003f05300 */
[----:B0-----:R-:W-:-:S05]  /*d5d0*/  I2FP.F32.U32 R0, R14 ;  /* 0x0000000e00007245 */ /* 0x001fca0000201000 */
[----:B------:R-:W-:-:S04]  /*d5e0*/  FMUL R0, R0, UR4 ;  /* 0x0000000400007c20 */ /* 0x000fc80008400000 */
[----:B------:R0:W1:Y:S02]  /*d5f0*/  F2I.U32.TRUNC.NTZ R15, R0 ;  /* 0x00000000000f7305 */ /* 0x000064000020f000 */
[----:B---34-:R-:W-:Y:S05]  /*d600*/  @!P0 BRA `(.L_x_301) ;  /* 0x0000000000288947 */ /* 0x018fea0003800000 */
[----:B0-----:R-:W0:Y:S02]  /*d610*/  LDC R0, c[0x0][0x634] ;  /* 0x00018d00ff007b82 */ /* 0x001e240000000800 */
[----:B0-----:R-:W-:-:S05]  /*d620*/  IADD3 R7, P0, R20, R0, RZ ;  /* 0x0000000014077210 */ /* 0x001fca0007f1e0ff */
        /* <DEDUP_REMOVED lines=8> */
.L_x_301:
[-CC-:B------:R-:W-:Y:S01]  /*d6b0*/  SHF.R.U64 R16, R6, R10.reuse, R7.reuse ;  /* 0x0000000a06107219 */ /* 0x180fe20000001207 */
[----:B------:R-:W3:Y:S01]  /*d6c0*/  LDC.64 R26, c[0x0][0x640] ;  /* 0x00019000ff1a7b82 */ /* 0x000ee20000000a00 */
[----:B0-----:R-:W-:Y:S01]  /*d6d0*/  SHF.R.U32.HI R0, RZ, R10, R7 ;  /* 0x0000000aff007219 */ /* 0x001fe20000011607 */
[----:B------:R-:W-:Y:S01]  /*d6e0*/  IMAD.MOV.U32 R2, RZ, RZ, R20 ;  /* 0x000000ffff027224 */ /* 0x000fe200078e0014 */
[----:B------:R-:W-:Y:S01]  /*d6f0*/  IADD3 R5, P0, RZ, -R16, RZ ;  /* 0x80000010ff057210 */ /* 0x000fe20007f1e0ff */
[----:B-1----:R-:W-:Y:S01]  /*d700*/  IMAD.MOV R15, RZ, RZ, -R15 ;  /* 0x000000ffff0f7224 */ /* 0x002fe200078e0a0f */
[----:B------:R-:W-:Y:S01]  /*d710*/  ULDC UR4, c[0x0][0x154] ;  /* 0x0000550000047ab9 */ /* 0x000fe20000000800 */
[----:B------:R-:W-:Y:S02]  /*d720*/  IMAD.MOV.U32 R7, RZ, RZ, 0x1 ;  /* 0x00000001ff077424 */ /* 0x000fe400078e00ff */
[----:B------:R-:W0:Y:S01]  /*d730*/  LDC R4, c[0x0][0x618] ;  /* 0x00018600ff047b82 */ /* 0x000e220000000800 */
[----:B------:R-:W-:-:S02]  /*d740*/  IMAD.X R3, RZ, RZ, ~R0, P0 ;  /* 0x000000ffff037224 */ /* 0x000fc400000e0e00 */
[----:B------:R-:W-:Y:S02]  /*d750*/  IMAD R20, R17, R15, R14 ;  /* 0x0000000f11147224 */ /* 0x000fe400078e020e */
[-C--:B--2---:R-:W-:Y:S02]  /*d760*/  IMAD R0, R3, R12.reuse, RZ ;  /* 0x0000000c03007224 */ /* 0x084fe400078e02ff */
[----:B------:R-:W-:Y:S01]  /*d770*/  IMAD.MOV.U32 R3, RZ, RZ, R21 ;  /* 0x000000ffff037224 */ /* 0x000fe200078e0015 */
[----:B------:R-:W1:Y:S01]  /*d780*/  LDC R6, c[0x0][0x608] ;  /* 0x00018200ff067b82 */ /* 0x000e620000000800 */
[----:B------:R-:W-:-:S04]  /*d790*/  IMAD.WIDE.U32 R2, R5, R12, R2 ;  /* 0x0000000c05027225 */ /* 0x000fc800078e0002 */
[----:B------:R-:W-:-:S03]  /*d7a0*/  IMAD R5, R5, R13, R0 ;  /* 0x0000000d05057224 */ /* 0x000fc600078e0200 */
[----:B------:R-:W2:Y:S01]  /*d7b0*/  LDC R24, c[0x0][0x658] ;  /* 0x00019600ff187b82 */ /* 0x000ea20000000800 */
[----:B------:R-:W-:Y:S01]  /*d7c0*/  I2FP.F32.U32 R0, R18 ;  /* 0x0000001200007245 */ /* 0x000fe20000201000 */
[----:B------:R-:W-:Y:S01]  /*d7d0*/  IMAD.IADD R3, R3, 0x1, R5 ;  /* 0x0000000103037824 */ /* 0x000fe200078e0205 */
[----:B---3--:R-:W-:Y:S01]  /*d7e0*/  ISETP.NE.U32.AND P0, PT, R26, RZ, PT ;  /* 0x000000ff1a00720c */ /* 0x008fe20003f05070 */
[----:B------:R-:W-:Y:S02]  /*d7f0*/  IMAD.MOV.U32 R5, RZ, RZ, -0x1 ;  /* 0xffffffffff057424 */ /* 0x000fe400078e00ff */
[----:B------:R-:W-:Y:S02]  /*d800*/  FMUL R0, R0, UR4 ;  /* 0x0000000400007c20 */ /* 0x000fe40008400000 */
[----:B------:R-:W3:Y:S01]  /*d810*/  LDC R13, c[0x0][0x148] ;  /* 0x00005200ff0d7b82 */ /* 0x000ee20000000800 */
[----:B0-----:R-:W-:Y:S01]  /*d820*/  SHF.R.U64 R10, R2, R4, R3 ;  /* 0x00000004020a7219 */ /* 0x001fe20000001203 */
[----:B------:R0:W4:Y:S01]  /*d830*/  F2I.U32.TRUNC.NTZ R12, R0 ;  /* 0x00000000000c7305 */ /* 0x000122000020f000 */
[----:B------:R-:W-:-:S02]  /*d840*/  ISETP.NE.AND.EX P0, PT, R27, RZ, PT, P0 ;  /* 0x000000ff1b00720c */ /* 0x000fc40003f05300 */
[----:B------:R-:W-:-:S03]  /*d850*/  SHF.R.U32.HI R3, RZ, R4, R3 ;  /* 0x00000004ff037219 */ /* 0x000fc60000011603 */
[----:B------:R-:W0:Y:S01]  /*d860*/  LDC R14, c[0x0][0x600] ;  /* 0x00018000ff0e7b82 */ /* 0x000e220000000800 */
[-CC-:B-1----:R-:W-:Y:S02]  /*d870*/  SHF.R.U64 R8, R10, R6.reuse, R3.reuse ;  /* 0x000000060a087219 */ /* 0x182fe40000001203 */
[----:B------:R-:W-:-:S05]  /*d880*/  SHF.R.U32.HI R3, RZ, R6, R3 ;  /* 0x00000006ff037219 */ /* 0x000fca0000011603 */
[----:B------:R-:W1:Y:S01]  /*d890*/  LDC R15, c[0x0][0x648] ;  /* 0x00019200ff0f7b82 */ /* 0x000e620000000800 */
[-CC-:B--2---:R-:W-:Y:S02]  /*d8a0*/  SHF.R.U64 R11, R8, R24.reuse, R3.reuse ;  /* 0x00000018080b7219 */ /* 0x184fe40000001203 */
[-C--:B------:R-:W-:Y:S02]  /*d8b0*/  SHF.L.U32 R5, R5, R24.reuse, RZ ;  /* 0x0000001805057219 */ /* 0x080fe400000006ff */
[-C--:B------:R-:W-:Y:S01]  /*d8c0*/  SHF.R.U32.HI R3, RZ, R24.reuse, R3 ;  /* 0x00000018ff037219 */ /* 0x080fe20000011603 */
[----:B------:R-:W-:Y:S01]  /*d8d0*/  IMAD.MOV.U32 R2, RZ, RZ, R11 ;  /* 0x000000ffff027224 */ /* 0x000fe200078e000b */
[----:B------:R-:W-:Y:S01]  /*d8e0*/  SHF.L.U32 R24, R7, R24, RZ ;  /* 0x0000001807187219 */ /* 0x000fe200000006ff */
[----:B------:R-:W2:Y:S01]  /*d8f0*/  LDC R21, c[0x0][0x638] ;  /* 0x00018e00ff157b82 */ /* 0x000ea20000000800 */
[----:B------:R-:W-:-:S07]  /*d900*/  LOP3.LUT R17, RZ, R5, RZ, 0x33, !PT ;  /* 0x00000005ff117212 */ /* 0x000fce00078e33ff */
[----:B------:R-:W0:Y:S01]  /*d910*/  LDC R23, c[0x0][0x610] ;  /* 0x00018400ff177b82 */ /* 0x000e220000000800 */
[----:B----4-:R-:W-:Y:S05]  /*d920*/  @!P0 BRA `(.L_x_302) ;  /* 0x0000000000288947 */ /* 0x010fea0003800000 */
        /* <DEDUP_REMOVED lines=10> */
.L_x_302:
[----:B------:R-:W4:Y:S01]  /*d9d0*/  LDC R4, c[0x0][0x65c] ;  /* 0x00019700ff047b82 */ /* 0x000f220000000800 */
[----:B01----:R-:W-:Y:S01]  /*d9e0*/  SHF.R.U64 R0, R2, R15, R3 ;  /* 0x0000000f02007219 */ /* 0x003fe20000001203 */
[----:B------:R-:W-:Y:S01]  /*d9f0*/  VIADD R3, R14, 0xffffffff ;  /* 0xffffffff0e037836 */ /* 0x000fe20000000000 */
[----:B------:R-:W-:Y:S01]  /*da00*/  LOP3.LUT R17, R8, R17, RZ, 0xc0, !PT ;  /* 0x0000001108117212 */ /* 0x000fe200078ec0ff */
[----:B------:R-:W-:Y:S02]  /*da10*/  IMAD.MOV R12, RZ, RZ, -R12 ;  /* 0x000000ffff0c7224 */ /* 0x000fe400078e0a0c */
[----:B------:R-:W-:Y:S01]  /*da20*/  IMAD.MOV R2, RZ, RZ, -R0 ;  /* 0x000000ffff027224 */ /* 0x000fe200078e0a00 */
[----:B------:R-:W-:Y:S01]  /*da30*/  LOP3.LUT R3, R10, R3, RZ, 0xc0, !PT ;  /* 0x000000030a037212 */ /* 0x000fe200078ec0ff */
[----:B------:R-:W-:Y:S02]  /*da40*/  IMAD R17, R24, R0, R17 ;  /* 0x0000000018117224 */ /* 0x000fe400078e0211 */
[----:B--2---:R-:W-:-:S04]  /*da50*/  IMAD R0, R2, R21, R11 ;  /* 0x0000001502007224 */ /* 0x004fc800078e020b */
[----:B------:R-:W-:Y:S01]  /*da60*/  IMAD R2, R0, R14, R3 ;  /* 0x0000000e00027224 */ /* 0x000fe200078e0203 */
[----:B----4-:R-:W-:Y:S01]  /*da70*/  ISETP.NE.AND P0, PT, R4, 0x1, PT ;  /* 0x000000010400780c */ /* 0x010fe20003f05270 */
[----:B------:R-:W-:-:S05]  /*da80*/  IMAD.MOV.U32 R4, RZ, RZ, 0x1 ;  /* 0x00000001ff047424 */ /* 0x000fca00078e00ff */
[----:B------:R-:W-:-:S07]  /*da90*/  PRMT R0, R4, 0x7610, R0 ;  /* 0x0000761004007816 */ /* 0x000fce0000000000 */
[----:B---3--:R-:W-:-:S04]  /*daa0*/  @P0 IMAD R20, R13, R12, R18 ;  /* 0x0000000c0d140224 */ /* 0x008fc800078e0212 */
[----:B------:R-:W-:-:S05]  /*dab0*/  IMAD R17, R17, R23, R20 ;  /* 0x0000001711117224 */ /* 0x000fca00078e0214 */
[----:B------:R-:W-:Y:S02]  /*dac0*/  SEL R18, R2, R17, !P0 ;  /* 0x0000001102127207 */ /* 0x000fe40004000000 */
[----:B------:R-:W-:-:S07]  /*dad0*/  SEL R17, R17, R2, !P0 ;  /* 0x0000000211117207 */ /* 0x000fce0004000000 */
.L_x_300:
[----:B------:R-:W-:Y:S01]  /*dae0*/  LOP3.LUT P0, RZ, R0, 0xff, RZ, 0xc0, !PT ;  /* 0x000000ff00ff7812 */ /* 0x000fe2000780c0ff */
[----:B------:R-:W-:-:S12]  /*daf0*/  ULOP3.LUT UR46, UR46, 0x1, URZ, 0x3c, !UPT ;  /* 0x000000012e2e7892 */ /* 0x000fd8000f8e3c3f */
[----:B------:R-:W-:Y:S05]  /*db00*/  @P0 BRA `(.L_x_303) ;  /* 0xffffff3c00040947 */ /* 0x000fea000383ffff */
[----:B------:R-:W-:Y:S05]  /*db10*/  EXIT ;  /* 0x000000000000794d */ /* 0x000fea0003800000 */
.L_x_13:
[----:B------:R-:W-:-:S08]  /*db20*/  ISETP.NE.AND P0, PT, RZ, UR4, PT ;  /* 0x00000004ff007c0c */ /* 0x000fd0000bf05270 */
[----:B012--5:R-:W0:-:S00]  /*db30*/  USETMAXREG.DEALLOC.CTAPOOL 0x28 ;  /* 0x00000028000079c8 */ /* 0x027e0000080e0500 */
[----:B------:R-:W-:Y:S05]  /*db40*/  @P0 EXIT ;  /* 0x000000000000094d */ /* 0x000fea0003800000 */
[----:B0-----:R-:W-:Y:S01]  /*db50*/  IMAD.MOV.U32 R2, RZ, RZ, 0x1 ;  /* 0x00000001ff027424 */ /* 0x001fe200078e00ff */
[----:B------:R0:W-:Y:S01]  /*db60*/  STL [R1+0x44], RZ ;  /* 0x000044ff01007387 */ /* 0x0001e20000100800 */
[----:B------:R-:W-:-:S03]  /*db70*/  LOP3.LUT P0, RZ, R4, 0xff, RZ, 0xc0, !PT ;  /* 0x000000ff04ff7812 */ /* 0x000fc6000780c0ff */
[----:B------:R0:W-:Y:S10]  /*db80*/  STL [R1+0x3c], R2 ;  /* 0x00003c0201007387 */ /* 0x0001f40000100800 */
[----:B0-----:R-:W-:Y:S05]  /*db90*/  @!P0 BRA `(.L_x_304) ;  /* 0x0000002000488947 */ /* 0x001fea0003800000 */
[----:B------:R-:W2:Y:S01]  /*dba0*/  LDL.LU R2, [R1+0x28] ;  /* 0x0000280001027983 */ /* 0x000ea20000300800 */
[----:B------:R-:W-:Y:S01]  /*dbb0*/  SHF.R.S32.HI R3, RZ, 0x1f, R0 ;  /* 0x0000001fff037819 */ /* 0x000fe20000011400 */
[----:B------:R-:W-:Y:S01]  /*dbc0*/  ULDC UR42, c[0x0][0x658] ;  /* 0x00019600002a7ab9 */ /* 0x000fe20000000800 */
[----:B------:R-:W-:Y:S01]  /*dbd0*/  LOP3.LUT P0, RZ, R0, 0x1f, RZ, 0xc0, !PT ;  /* 0x0000001f00ff7812 */ /* 0x000fe2000780c0ff */
[----:B------:R-:W-:Y:S01]  /*dbe0*/  UMOV UR4, 0xffffffff ;  /* 0xffffffff00047882 */ /* 0x000fe20000000000 */
[----:B------:R-:W-:Y:S01]  /*dbf0*/  LEA.HI R3, R3, R0, RZ, 0x7 ;  /* 0x0000000003037211 */ /* 0x000fe200078f38ff */
[----:B------:R-:W-:Y:S01]  /*dc00*/  BSSY B7, `(.L_x_304) ;  /* 0x000020b000077945 */ /* 0x000fe20003800000 */
[----:B------:R-:W-:Y:S02]  /*dc10*/  USHF.L.U32 UR4, UR4, UR42, URZ ;  /* 0x0000002a04047299 */ /* 0x000fe4000800063f */
[----:B------:R-:W-:Y:S01]  /*dc20*/  LOP3.LUT R3, R3, 0xffffff80, RZ, 0xc0, !PT ;  /* 0xffffff8003037812 */ /* 0x000fe200078ec0ff */
[----:B------:R-:W-:Y:S01]  /*dc30*/  ULDC UR39, c[0x0][0x600] ;  /* 0x0001800000277ab9 */ /* 0x000fe20000000800 */
[----:B------:R-:W-:Y:S01]  /*dc40*/  UMOV UR5, 0x1 ;  /* 0x0000000100057882 */ /* 0x000fe20000000000 */
[----:B------:R-:W-:-:S02]  /*dc50*/  UIADD3 UR44, UR37, 0x1, URZ ;  /* 0x00000001252c7890 */ /* 0x000fc4000fffe03f */
[----:B------:R-:W-:Y:S01]  /*dc60*/  IMAD.IADD R3, R0, 0x1, -R3 ;  /* 0x0000000100037824 */ /* 0x000fe200078e0a03 */
[----:B------:R-:W-:Y:S01]  /*dc70*/  ULOP3.LUT UR45, UR36, 0x2, URZ, 0xfc, !UPT ;  /* 0x00000002242d7892 */ /* 0x000fe2000f8efc3f */
[----:B------:R-:W-:Y:S01]  /*dc80*/  IMAD.MOV.U32 R0, RZ, RZ, 0x1 ;  /* 0x00000001ff007424 */ /* 0x000fe200078e00ff */
[----:B------:R-:W-:Y:S02]  /*dc90*/  UIADD3 UR39, UR39, -0x1, URZ ;  /* 0xffffffff27277890 */ /* 0x000fe4000fffe03f */
[C---:B------:R-:W-:Y:S01]  /*dca0*/  ISETP.NE.AND P1, PT, R3.reuse, RZ, PT ;  /* 0x000000ff0300720c */ /* 0x040fe20003f25270 */
[----:B------:R-:W-:Y:S01]  /*dcb0*/  USHF.L.U32 UR42, UR5, UR42, URZ ;  /* 0x0000002a052a7299 */ /* 0x000fe2000800063f */
[----:B------:R-:W-:Y:S01]  /*dcc0*/  ISETP.NE.OR P0, PT, R3, RZ, !P0 ;  /* 0x000000ff0300720c */ /* 0x000fe20004705670 */
[----:B------:R-:W-:Y:S01]  /*dcd0*/  ULOP3.LUT UR43, URZ, UR4, URZ, 0x33, !UPT ;  /* 0x000000043f2b7292 */ /* 0x000fe2000f8e333f */
[----:B------:R-:W-:Y:S01]  /*dce0*/  ULDC.64 UR40, c[0x0][0x198] ;  /* 0x0000660000287ab9 */ /* 0x000fe20000000a00 */
[----:B--2---:R-:W-:-:S08]  /*dcf0*/  LOP3.LUT R2, R2, 0xfffffffe, RZ, 0xc0, !PT ;  /* 0xfffffffe02027812 */ /* 0x004fd000078ec0ff */
[----:B------:R-:W-:-:S04]  /*dd00*/  @P1 LOP3.LUT R2, R2, 0x1, RZ, 0xfc, !PT ;  /* 0x0000000102021812 */ /* 0x000fc800078efcff */
[----:B------:R-:W-:-:S04]  /*dd10*/  LOP3.LUT R2, R2, 0xfffffffb, RZ, 0xc0, !PT ;  /* 0xfffffffb02027812 */ /* 0x000fc800078ec0ff */
[----:B------:R-:W-:-:S05]  /*dd20*/  @P0 LOP3.LUT R2, R2, 0x4, RZ, 0xfc, !PT ;  /* 0x0000000402020812 */ /* 0x000fca00078efcff */
[----:B------:R0:W-:Y:S04]  /*dd30*/  STL [R1+0x28], R2 ;  /* 0x0000280201007387 */ /* 0x0001e80000100800 */
[----:B------:R1:W-:Y:S01]  /*dd40*/  STL [R1+0x44], RZ ;  /* 0x000044ff01007387 */ /* 0x0003e20000100800 */
[----:B0-----:R-:W-:-:S05]  /*dd50*/  IMAD.MOV.U32 R2, RZ, RZ, 0x1 ;  /* 0x00000001ff027424 */ /* 0x001fca00078e00ff */
[----:B------:R1:W-:Y:S04]  /*dd60*/  STL [R1+0x3c], R2 ;  /* 0x00003c0201007387 */ /* 0x0003e80000100800 */
[----:B------:R1:W-:Y:S02]  /*dd70*/  STL.S16 [R1+0x48], R0 ;  /* 0x0000480001007387 */ /* 0x0003e40000100600 */
.L_x_318:
[----:B------:R-:W-:-:S03]  /*dd80*/  UMOV UR4, 0xffffffff ;  /* 0xffffffff00047882 */ /* 0x000fc60000000000 */
[----:B-1----:R-:W-:Y:S05]  /*dd90*/  BRA.DIV UR4, `(.L_x_305) ;  /* 0x0000003204407947 */ /* 0x002fea000b800000 */
[----:B------:R-:W-:-:S13]  /*dda0*/  ELECT P6, URZ, PT ;  /* 0x00000000003f782f */ /* 0x000fda00038c0000 */
.L_x_354:
[----:B------:R-:W-:Y:S04]  /*ddb0*/  BSSY B6, `(.L_x_306) ;  /* 0x0000170000067945 */ /* 0x000fe80003800000 */
[----:B------:R-:W-:Y:S05]  /*ddc0*/  @!P6 BRA `(.L_x_307) ;  /* 0x0000001400b8e947 */ /* 0x000fea0003800000 */
[----:B------:R-:W0:Y:S01]  /*ddd0*/  S2R R3, SR_CgaCtaId ;  /* 0x0000000000037919 */ /* 0x000e220000008800 */
[----:B-1----:R-:W-:-:S04]  /*dde0*/  MOV R0, 0x400 ;  /* 0x0000040000007802 */ /* 0x002fc80000000f00 */
[----:B0-----:R-:W-:-:S05]  /*ddf0*/  LEA R19, R3, R0, 0x18 ;  /* 0x0000000003137211 */ /* 0x001fca00078ec0ff */
[----:B------:R0:W-:Y:S01]  /*de00*/  STL [R1+0x38], R19 ;  /* 0x0000381301007387 */ /* 0x0001e20000100800 */
[----:B------:R-:W-:-:S05]  /*de10*/  VIADD R0, R19, 0x200 ;  /* 0x0000020013007836 */ /* 0x000fca0000000000 */
[----:B------:R-:W-:-:S13]  /*de20*/  LOP3.LUT P0, RZ, R0, 0x9f, RZ, 0xc0, !PT ;  /* 0x0000009f00ff7812 */ /* 0x000fda000780c0ff */
[----:B0-----:R-:W-:Y:S05]  /*de30*/  @!P0 BRA `(.L_x_308) ;  /* 0x0000000000408947 */ /* 0x001fea0003800000 */
[----:B------:R-:W-:Y:S01]  /*de40*/  MOV R2, 0x0 ;  /* 0x0000000000027802 */ /* 0x000fe20000000f00 */
[----:B------:R-:W-:Y:S01]  /*de50*/  ULDC.64 UR4, c[0x4][0x78] ;  /* 0x01001e0000047ab9 */ /* 0x000fe20000000a00 */
[----:B------:R-:W-:Y:S01]  /*de60*/  ULDC.64 UR6, c[0x4][0x8] ;  /* 0x0100020000067ab9 */ /* 0x000fe20000000a00 */
[----:B------:R-:W-:Y:S02]  /*de70*/  IMAD.U32 R4, RZ, RZ, UR4 ;  /* 0x00000004ff047e24 */ /* 0x000fe4000f8e00ff */
[----:B------:R-:W-:Y:S01]  /*de80*/  IMAD.U32 R5, RZ, RZ, UR5 ;  /* 0x00000005ff057e24 */ /* 0x000fe2000f8e00ff */
[----:B------:R-:W0:Y:S01]  /*de90*/  LDC.64 R2, c[0x4][R2] ;  /* 0x0100000002027b82 */ /* 0x000e220000000a00 */
[----:B------:R-:W-:Y:S01]  /*dea0*/  ULDC.64 UR4, c[0x4][0x80] ;  /* 0x0100200000047ab9 */ /* 0x000fe20000000a00 */
[----:B------:R-:W-:Y:S02]  /*deb0*/  IMAD.U32 R10, RZ, RZ, UR6 ;  /* 0x00000006ff0a7e24 */ /* 0x000fe4000f8e00ff */
[----:B------:R-:W-:-:S02]  /*dec0*/  IMAD.U32 R6, RZ, RZ, UR4 ;  /* 0x00000004ff067e24 */ /* 0x000fc4000f8e00ff */
[----:B------:R-:W-:Y:S02]  /*ded0*/  IMAD.U32 R7, RZ, RZ, UR5 ;  /* 0x00000005ff077e24 */ /* 0x000fe4000f8e00ff */
[----:B------:R-:W-:Y:S02]  /*dee0*/  IMAD.U32 R11, RZ, RZ, UR7 ;  /* 0x00000007ff0b7e24 */ /* 0x000fe4000f8e00ff */
[----:B------:R-:W-:Y:S02]  /*def0*/  IMAD.MOV.U32 R8, RZ, RZ, 0x70 ;  /* 0x00000070ff087424 */ /* 0x000fe400078e00ff */
[----:B------:R-:W-:Y:S02]  /*df00*/  IMAD.MOV.U32 R12, RZ, RZ, 0x1 ;  /* 0x00000001ff0c7424 */ /* 0x000fe400078e00ff */
[----:B------:R-:W-:-:S07]  /*df10*/  IMAD.MOV.U32 R13, RZ, RZ, RZ ;  /* 0x000000ffff0d7224 */ /* 0x000fce00078e00ff */
[----:B------:R-:W-:-:S07]  /*df20*/  LEPC R20, `(.L_x_308) ;  /* 0x000000001014794e */ /* 0x000fce0000000000 */
[----:B0-----:R-:W-:Y:S05]  /*df30*/  CALL.ABS.NOINC R2 ;  /* 0x0000000002007343 */ /* 0x001fea0003c00000 */
.L_x_308:
[----:B------:R-:W-:-:S05]  /*df40*/  VIADD R0, R19, 0xa200 ;  /* 0x0000a20013007836 */ /* 0x000fca0000000000 */
[----:B------:R0:W-:Y:S01]  /*df50*/  STL [R1+0x40], R0 ;  /* 0x0000400001007387 */ /* 0x0001e20000100800 */
        /* <DEDUP_REMOVED lines=18> */
.L_x_309:
[----:B------:R-:W0:Y:S02]  /*e080*/  LDC R0, c[0x0][0x28c] ;  /* 0x0000a300ff007b82 */ /* 0x000e240000000800 */
[----:B0-----:R-:W-:-:S13]  /*e090*/  ISETP.GE.AND P0, PT, R0, 0x1, PT ;  /* 0x000000010000780c */ /* 0x001fda0003f06270 */
[----:B------:R-:W-:Y:S05]  /*e0a0*/  @!P0 BRA `(.L_x_307) ;  /* 0x0000001400008947 */ /* 0x000fea0003800000 */
[----:B------:R-:W-:Y:S01]  /*e0b0*/  IMAD.SHL.U32 R0, R17, 0x40, RZ ;  /* 0x0000004011007824 */ /* 0x000fe200078e00ff */
[----:B------:R0:W5:Y:S01]  /*e0c0*/  LDL R5, [R1+0x3c] ;  /* 0x00003c0001057983 */ /* 0x0001620000100800 */
[----:B------:R-:W-:Y:S02]  /*e0d0*/  IMAD.SHL.U32 R2, R18, 0x100, RZ ;  /* 0x0000010012027824 */ /* 0x000fe400078e00ff */
[C---:B------:R-:W-:Y:S01]  /*e0e0*/  VIADD R9, R0.reuse, 0x8 ;  /* 0x0000000800097836 */ /* 0x040fe20000000000 */
[----:B------:R0:W5:Y:S01]  /*e0f0*/  LDL R6, [R1+0x44] ;  /* 0x0000440001067983 */ /* 0x0001620000100800 */
[C---:B------:R-:W-:Y:S02]  /*e100*/  VIADD R7, R0.reuse, 0x10 ;  /* 0x0000001000077836 */ /* 0x040fe40000000000 */
[----:B------:R-:W-:Y:S01]  /*e110*/  VIADD R8, R0, 0x18 ;  /* 0x0000001800087836 */ /* 0x000fe20000000000 */
[----:B------:R1:W-:Y:S01]  /*e120*/  STL [R1+0x24], R9 ;  /* 0x0000240901007387 */ /* 0x0003e20000100800 */
[----:B------:R-:W-:-:S02]  /*e130*/  IMAD.MOV.U32 R3, RZ, RZ, RZ ;  /* 0x000000ffff037224 */ /* 0x000fc400078e00ff */
[----:B------:R-:W-:Y:S01]  /*e140*/  IMAD.U32 R4, RZ, RZ, UR44 ;  /* 0x0000002cff047e24 */ /* 0x000fe2000f8e00ff */
[----:B------:R2:W-:Y:S01]  /*e150*/  STL [R1+0x20], R7 ;  /* 0x0000200701007387 */ /* 0x0005e20000100800 */
[----:B-1----:R-:W-:-:S03]  /*e160*/  VIADD R9, R0, 0x20 ;  /* 0x0000002000097836 */ /* 0x002fc60000000000 */
[----:B------:R1:W-:Y:S01]  /*e170*/  STL [R1+0x1c], R8 ;  /* 0x00001c0801007387 */ /* 0x0003e20000100800 */
[----:B--2---:R-:W-:-:S03]  /*e180*/  VIADD R7, R0, 0x28 ;  /* 0x0000002800077836 */ /* 0x004fc60000000000 */
[----:B------:R2:W-:Y:S01]  /*e190*/  STL [R1+0x18], R9 ;  /* 0x0000180901007387 */ /* 0x0005e20000100800 */
[----:B-1----:R-:W-:-:S03]  /*e1a0*/  VIADD R8, R0, 0x30 ;  /* 0x0000003000087836 */ /* 0x002fc60000000000 */
[----:B------:R1:W-:Y:S01]  /*e1b0*/  STL [R1+0x14], R7 ;  /* 0x0000140701007387 */ /* 0x0003e20000100800 */
[----:B--2---:R-:W-:-:S03]  /*e1c0*/  VIADD R9, R0, 0x38 ;  /* 0x0000003800097836 */ /* 0x004fc60000000000 */
[----:B------:R2:W-:Y:S04]  /*e1d0*/  STL [R1+0x10], R8 ;  /* 0x0000100801007387 */ /* 0x0005e80000100800 */
[----:B------:R3:W-:Y:S01]  /*e1e0*/  STL [R1+0xc], R9 ;  /* 0x00000c0901007387 */ /* 0x0007e20000100800 */
[C---:B-1----:R-:W-:Y:S02]  /*e1f0*/  VIADD R7, R2.reuse, 0x8 ;  /* 0x0000000802077836 */ /* 0x042fe40000000000 */
[----:B--2---:R-:W-:-:S03]  /*e200*/  VIADD R8, R2, 0x10 ;  /* 0x0000001002087836 */ /* 0x004fc60000000000 */
[----:B------:R1:W-:Y:S01]  /*e210*/  STL [R1+0x8], R7 ;  /* 0x0000080701007387 */ /* 0x0003e20000100800 */
[----:B---3--:R-:W-:-:S03]  /*e220*/  VIADD R9, R2, 0x18 ;  /* 0x0000001802097836 */ /* 0x008fc60000000000 */
[----:B------:R2:W-:Y:S01]  /*e230*/  STL [R1+0x4], R8 ;  /* 0x0000040801007387 */ /* 0x0005e20000100800 */
[C---:B------:R-:W-:Y:S02]  /*e240*/  VIADD R10, R2.reuse, 0x38 ;  /* 0x00000038020a7836 */ /* 0x040fe40000000000 */
[C---:B------:R-:W-:Y:S01]  /*e250*/  VIADD R11, R2.reuse, 0x40 ;  /* 0x00000040020b7836 */ /* 0x040fe20000000000 */
[----:B------:R3:W-:Y:S01]  /*e260*/  STL [R1], R9 ;  /* 0x0000000901007387 */ /* 0x0007e20000100800 */
[C---:B------:R-:W-:Y:S02]  /*e270*/  VIADD R12, R2.reuse, 0x48 ;  /* 0x00000048020c7836 */ /* 0x040fe40000000000 */
[C---:B-1----:R-:W-:Y:S02]  /*e280*/  VIADD R7, R2.reuse, 0x20 ;  /* 0x0000002002077836 */ /* 0x042fe40000000000 */
[C---:B------:R-:W-:Y:S02]  /*e290*/  VIADD R13, R2.reuse, 0x50 ;  /* 0x00000050020d7836 */ /* 0x040fe40000000000 */
[----:B--2---:R-:W-:-:S02]  /*e2a0*/  VIADD R8, R2, 0x28 ;  /* 0x0000002802087836 */ /* 0x004fc40000000000 */
[C---:B------:R-:W-:Y:S02]  /*e2b0*/  VIADD R14, R2.reuse, 0x58 ;  /* 0x00000058020e7836 */ /* 0x040fe40000000000 */
[C---:B---3--:R-:W-:Y:S02]  /*e2c0*/  VIADD R9, R2.reuse, 0x30 ;  /* 0x0000003002097836 */ /* 0x048fe40000000000 */
[C---:B------:R-:W-:Y:S02]  /*e2d0*/  VIADD R15, R2.reuse, 0x60 ;  /* 0x00000060020f7836 */ /* 0x040fe40000000000 */
[C---:B------:R-:W-:Y:S02]  /*e2e0*/  VIADD R17, R2.reuse, 0x68 ;  /* 0x0000006802117836 */ /* 0x040fe40000000000 */
[C---:B------:R-:W-:Y:S02]  /*e2f0*/  VIADD R18, R2.reuse, 0x70 ;  /* 0x0000007002127836 */ /* 0x040fe40000000000 */
[----:B------:R-:W-:-:S02]  /*e300*/  VIADD R19, R2, 0x78 ;  /* 0x0000007802137836 */ /* 0x000fc40000000000 */
[C---:B------:R-:W-:Y:S02]  /*e310*/  VIADD R20, R2.reuse, 0x80 ;  /* 0x0000008002147836 */ /* 0x040fe40000000000 */
[C---:B------:R-:W-:Y:S02]  /*e320*/  VIADD R21, R2.reuse, 0x88 ;  /* 0x0000008802157836 */ /* 0x040fe40000000000 */
        /* <DEDUP_REMOVED lines=13> */
[----:B0-----:R-:W-:-:S07]  /*e400*/  VIADD R35, R2, 0xf8 ;  /* 0x000000f802237836 */ /* 0x001fce0000000000 */
.L_x_313:
[----:B------:R0:W-:Y:S04]  /*e410*/  STL [R1+0x4c], R0 ;  /* 0x00004c0001007387 */ /* 0x0001e80000100800 */
[----:B0-----:R-:W2:Y:S01]  /*e420*/  LDL R0, [R1+0x38] ;  /* 0x0000380001007983 */ /* 0x001ea20000100800 */
[----:B-----5:R-:W-:Y:S01]  /*e430*/  SHF.L.U32 R37, R5, 0x1f, RZ ;  /* 0x0000001f05257819 */ /* 0x020fe200000006ff */
[----:B--2---:R-:W-:Y:S02]  /*e440*/  IMAD R36, R6, 0x8, R0 ;  /* 0x0000000806247824 */ /* 0x004fe400078e0200 */
[----:B------:R0:W5:Y:S02]  /*e450*/  LDL.LU R0, [R1+0x4c] ;  /* 0x00004c0001007983 */ /* 0x0001640000300800 */
[----:B------:R-:W1:Y:S02]  /*e460*/  SYNCS.PHASECHK.TRANS64.TRYWAIT P0, [R36+URZ+0x28], R37 ;  /* 0x00002825240075a7 */ /* 0x000e64000800017f */
[----:B01----:R-:W-:Y:S05]  /*e470*/  @!P0 BRA `(.L_x_310) ;  /* 0x0000002800a88947 */ /* 0x003fea0003800000 */
.L_x_355:
[----:B-----5:R1:W-:Y:S04]  /*e480*/  STL [R1+0x4c], R0 ;  /* 0x00004c0001007387 */ /* 0x0203e80000100800 */
[----:B-1----:R-:W2:Y:S01]  /*e490*/  LDL R0, [R1+0x2c] ;  /* 0x00002c0001007983 */ /* 0x002ea20000100800 */
[----:B------:R-:W-:-:S04]  /*e4a0*/  UPRMT UR4, UR45, 0x9910, URZ ;  /* 0x000099102d047896 */ /* 0x000fc8000800003f */
[----:B------:R-:W-:Y:S01]  /*e4b0*/  UISETP.NE.AND UP0, UPT, UR4, 0x2, UPT ;  /* 0x000000020400788c */ /* 0x000fe2000bf05270 */
[----:B--2---:R-:W-:Y:S02]  /*e4c0*/  ISETP.NE.AND P0, PT, R0, RZ, PT ;  /* 0x000000ff0000720c */ /* 0x004fe40003f05270 */
[----:B------:R1:W5:Y:S11]  /*e4d0*/  LDL.LU R0, [R1+0x4c] ;  /* 0x00004c0001007983 */ /* 0x0003760000300800 */
[----:B0-----:R-:W0:Y:S02]  /*e4e0*/  @!P0 LDC R37, c[0x0][0x500] ;  /* 0x00014000ff258b82 */ /* 0x001e240000000800 */
[----:B0-----:R1:W-:Y:S01]  /*e4f0*/  @!P0 SYNCS.ARRIVE.TRANS64 RZ, [R36+URZ], R37 ;  /* 0x0000002524ff89a7 */ /* 0x0013e2000800003f */
[----:B------:R-:W-:-:S13]  /*e500*/  PLOP3.LUT P0, PT, PT, PT, UP0, 0x80, 0x0 ;  /* 0x000000000000781c */ /* 0x000fda0003f0f008 */
[----:B-1----:R-:W-:Y:S05]  /*e510*/  @P0 BRA `(.L_x_311) ;  /* 0x0000000000040947 */ /* 0x002fea0003800000 */
[----:B------:R-:W-:Y:S01]  /*e520*/  BPT.TRAP 0x1 ;  /* 0x000000040000795c */ /* 0x000fe20000300000 */
.L_x_311:
[----:B-----5:R0:W-:Y:S04]  /*e530*/  STL [R1+0x4c], R0 ;  /* 0x00004c0001007387 */ /* 0x0201e80000100800 */
[----:B0-----:R-:W2:Y:S02]  /*e540*/  LDL R0, [R1+0x28] ;  /* 0x0000280001007983 */ /* 0x001ea40000100800 */
[----:B--2---:R-:W-:Y:S02]  /*e550*/  LOP3.LUT P0, RZ, R0, 0x4, RZ, 0xc0, !PT ;  /* 0x0000000400ff7812 */ /* 0x004fe4000780c0ff */
[----:B------:R0:W5:Y:S11]  /*e560*/  LDL.LU R0, [R1+0x4c] ;  /* 0x00004c0001007983 */ /* 0x0001760000300800 */
[----:B0-----:R-:W-:Y:S05]  /*e570*/  @P0 BRA `(.L_x_312) ;  /* 0x0000000000040947 */ /* 0x001fea0003800000 */
[----:B------:R-:W-:Y:S01]  /*e580*/  BPT.TRAP 0x1 ;  /* 0x000000040000795c */ /* 0x000fe20000300000 */
.L_x_312:
[----:B------:R0:W-:Y:S04]  /*e590*/  STL [R1+0x5c], R33 ;  /* 0x00005c2101007387 */ /* 0x0001e80000100800 */
[----:B0-----:R-:W2:Y:S04]  /*e5a0*/  LDL R33, [R1+0x20] ;  /* 0x0000200001217983 */ /* 0x001ea80000100800 */
[----:B------:R0:W-:Y:S04]  /*e5b0*/  STL [R1+0x58], R34 ;  /* 0x0000582201007387 */ /* 0x0001e80000100800 */
[----:B0-----:R-:W3:Y:S04]  /*e5c0*/  LDL R34, [R1+0x38] ;  /* 0x0000380001227983 */ /* 0x001ee80000100800 */
[----:B------:R0:W-:Y:S04]  /*e5d0*/  STL [R1+0x54], R35 ;  /* 0x0000542301007387 */ /* 0x0001e80000100800 */
[----:B0-----:R-:W4:Y:S04]  /*e5e0*/  LDL R35, [R1+0x40] ;  /* 0x0000400001237983 */ /* 0x001f280000100800 */
[----:B------:R0:W-:Y:S04]  /*e5f0*/  STL [R1+0x50], R4 ;  /* 0x0000500401007387 */ /* 0x0001e80000100800 */
[----:B0-----:R-:W2:Y:S01]  /*e600*/  LDL R4, [R1+0x24] ;  /* 0x0000240001047983 */ /* 0x001ea20000100800 */
[----:B------:R-:W-:-:S03]  /*e610*/  R2UR UR9, R36 ;  /* 0x00000000240972ca */ /* 0x000fc600000e0000 */
[----:B------:R0:W-:Y:S04]  /*e620*/  STL [R1+0x4c], R5 ;  /* 0x00004c0501007387 */ /* 0x0001e80000100800 */
[----:B0-----:R-:W2:Y:S01]  /*e630*/  LDL R5, [R1+0x18] ;  /* 0x0000180001057983 */ /* 0x001ea20000100800 */
[----:B---3--:R-:W-:-:S03]  /*e640*/  IMAD R36, R6, 0x2000, R34 ;  /* 0x0000200006247824 */ /* 0x008fc600078e0222 */
[----:B------:R-:W3:Y:S01]  /*e650*/  LDL R34, [R1+0x1c] ;  /* 0x00001c0001227983 */ /* 0x000ee20000100800 */
[----:B----4-:R-:W-:-:S03]  /*e660*/  R2UR UR7, R35 ;  /* 0x00000000230772ca */ /* 0x010fc600000e0000 */
[----:B------:R-:W4:Y:S01]  /*e670*/  LDL R35, [R1+0x14] ;  /* 0x0000140001237983 */ /* 0x000f220000100800 */
[----:B--2---:R-:W-:-:S03]  /*e680*/  R2UR UR19, R4 ;  /* 0x00000000041372ca */ /* 0x004fc600000e0000 */
[----:B------:R-:W2:Y:S01]  /*e690*/  LDL R4, [R1+0x10] ;  /* 0x0000100001047983 */ /* 0x000ea20000100800 */
[----:B------:R-:W-:-:S03]  /*e6a0*/  R2UR UR20, R33 ;  /* 0x00000000211472ca */ /* 0x000fc600000e0000 */
[----:B------:R-:W2:Y:S01]  /*e6b0*/  LDL.LU R33, [R1+0x5c] ;  /* 0x00005c0001217983 */ /* 0x000ea20000300800 */
[----:B------:R-:W-:Y:S02]  /*e6c0*/  R2UR UR22, R5 ;  /* 0x00000000051672ca */ /* 0x000fe400000e0000 */
[----:B------:R-:W-:Y:S02]  /*e6d0*/  R2UR UR16, R36 ;  /* 0x00000000241072ca */ /* 0x000fe400000e0000 */
[----:B---3--:R-:W-:Y:S02]  /*e6e0*/  R2UR UR21, R34 ;  /* 0x00000000221572ca */ /* 0x008fe400000e0000 */
[----:B------:R-:W3:Y:S04]  /*e6f0*/  LDL.LU R34, [R1+0x58] ;  /* 0x0000580001227983 */ /* 0x000ee80000300800 */
[----:B------:R-:W3:Y:S01]  /*e700*/  LDL R5, [R1+0xc] ;  /* 0x00000c0001057983 */ /* 0x000ee20000100800 */
[----:B------:R-:W-:Y:S01]  /*e710*/  UIADD3 UR14, UP0, UR40, 0xf0, URZ ;  /* 0x000000f0280e7890 */ /* 0x000fe2000ff1e03f */
[----:B-----5:R-:W-:-:S02]  /*e720*/  R2UR UR10, R0 ;  /* 0x00000000000a72ca */ /* 0x020fc400000e0000 */
[----:B------:R-:W-:Y:S02]  /*e730*/  R2UR UR11, R3 ;  /* 0x00000000030b72ca */ /* 0x000fe400000e0000 */
[----:B------:R-:W-:Y:S01]  /*e740*/  R2UR UR12, R16 ;  /* 0x00000000100c72ca */ /* 0x000fe200000e0000 */
[----:B------:R-:W-:Y:S02]  /*e750*/  UIADD3.X UR15, URZ, UR41, URZ, UP0, !UPT ;  /* 0x000000293f0f7290 */ /* 0x000fe400087fe43f */
[----:B------:R-:W-:Y:S01]  /*e760*/  UIADD3 UR8, UR16, 0x200, URZ ;  /* 0x0000020010087890 */ /* 0x000fe2000fffe03f */
[----:B------:R-:W-:Y:S01]  /*e770*/  UMOV UR4, 0x0 ;  /* 0x0000000000047882 */ /* 0x000fe20000000000 */
[----:B------:R-:W-:Y:S01]  /*e780*/  UMOV UR5, 0x10000000 ;  /* 0x1000000000057882 */ /* 0x000fe20000000000 */
[----:B----4-:R-:W-:Y:S02]  /*e790*/  R2UR UR23, R35 ;  /* 0x00000000231772ca */ /* 0x010fe400000e0000 */
[----:B------:R-:W4:Y:S05]  /*e7a0*/  LDL R35, [R1+0x8] ;  /* 0x0000080001237983 */ /* 0x000f2a0000100800 */
[----:B------:R0:W-:Y:S01]  /*e7b0*/  UTMALDG.3D [UR8], [UR14], desc[UR4] ;  /* 0x000004080e0075b4 */ /* 0x0001e20008011000 */
[----:B------:R-:W-:Y:S01]  /*e7c0*/  UIADD3 UR17, UR16, 0x600, URZ ;  /* 0x0000060010117890 */ /* 0x000fe2000fffe03f */
[----:B0-----:R-:W-:Y:S01]  /*e7d0*/  UMOV UR10, UR19 ;  /* 0x00000013000a7c82 */ /* 0x001fe20008000000 */
[----:B--2---:R-:W-:-:S02]  /*e7e0*/  R2UR UR19, R4 ;  /* 0x00000000041372ca */ /* 0x004fc400000e0000 */
[----:B------:R-:W2:Y:S03]  /*e7f0*/  LDL R4, [R1+0x4] ;  /* 0x0000040001047983 */ /* 0x000ea60000100800 */
[----:B------:R-:W-:Y:S02]  /*e800*/  UMOV UR8, UR17 ;  /* 0x0000001100087c82 */ /* 0x000fe40008000000 */
[----:B------:R0:W-:Y:S02]  /*e810*/  UTMALDG.3D [UR8], [UR14], desc[UR4] ;  /* 0x000004080e0075b4 */ /* 0x0001e40008011000 */
[----:B0-----:R-:W-:Y:S01]  /*e820*/  UMOV UR10, UR20 ;  /* 0x00000014000a7c82 */ /* 0x001fe20008000000 */
[----:B---3--:R-:W-:Y:S02]  /*e830*/  R2UR UR20, R5 ;  /* 0x00000000051472ca */ /* 0x008fe400000e0000 */
[----:B------:R-:W3:Y:S01]  /*e840*/  LDL R5, [R1] ;  /* 0x0000000001057983 */ /* 0x000ee20000100800 */
[----:B------:R-:W-:-:S02]  /*e850*/  UIADD3 UR18, UR16, 0xa00, URZ ;  /* 0x00000a0010127890 */ /* 0x000fc4000fffe03f */
[----:B------:R-:W-:-:S05]  /*e860*/  UIADD3 UR17, UR16, 0xe00, URZ ;  /* 0x00000e0010117890 */ /* 0x000fca000fffe03f */
[----:B------:R-:W-:Y:S01]  /*e870*/  UMOV UR8, UR18 ;  /* 0x0000001200087c82 */ /* 0x000fe20008000000 */
[----:B------:R-:W-:Y:S01]  /*e880*/  UIADD3 UR18, UR16, 0x1200, URZ ;  /* 0x0000120010127890 */ /* 0x000fe2000fffe03f */
[----:B------:R0:W-:Y:S02]  /*e890*/  UTMALDG.3D [UR8], [UR14], desc[UR4] ;  /* 0x000004080e0075b4 */ /* 0x0001e40008011000 */
[----:B0-----:R-:W-:Y:S01]  /*e8a0*/  UMOV UR8, UR17 ;  /* 0x0000001100087c82 */ /* 0x001fe20008000000 */
[----:B------:R-:W-:Y:S02]  /*e8b0*/  UMOV UR10, UR21 ;  /* 0x00000015000a7c82 */ /* 0x000fe40008000000 */
[----:B------:R0:W-:Y:S01]  /*e8c0*/  UTMALDG.3D [UR8], [UR14], desc[UR4] ;  /* 0x000004080e0075b4 */ /* 0x0001e20008011000 */
[----:B------:R-:W-:Y:S01]  /*e8d0*/  UIADD3 UR17, UR16, 0x1600, URZ ;  /* 0x0000160010117890 */ /* 0x000fe2000fffe03f */
[----:B0-----:R-:W-:Y:S01]  /*e8e0*/  UMOV UR8, UR18 ;  /* 0x0000001200087c82 */ /* 0x001fe20008000000 */
[----:B------:R-:W-:Y:S01]  /*e8f0*/  UMOV UR10, UR22 ;  /* 0x00000016000a7c82 */ /* 0x000fe20008000000 */
[----:B----4-:R-:W-:Y:S01]  /*e900*/  R2UR UR22, R35 ;  /* 0x00000000231672ca */ /* 0x010fe200000e0000 */
[----:B------:R0:W-:Y:S01]  /*e910*/  UTMALDG.3D [UR8], [UR14], desc[UR4] ;  /* 0x000004080e0075b4 */ /* 0x0001e20008011000 */
[----:B------:R-:W4:Y:S01]  /*e920*/  LDL.LU R35, [R1+0x54] ;  /* 0x0000540001237983 */ /* 0x000f220000300800 */
[----:B0-----:R-:W-:Y:S01]  /*e930*/  UMOV UR10, UR23 ;  /* 0x00000017000a7c82 */ /* 0x001fe20008000000 */
[----:B--2---:R-:W-:-:S02]  /*e940*/  R2UR UR23, R4 ;  /* 0x00000000041772ca */ /* 0x004fc400000e0000 */
[----:B------:R-:W2:Y:S01]  /*e950*/  LDL.LU R4, [R1+0x50] ;  /* 0x0000500001047983 */ /* 0x000ea20000300800 */
[----:B------:R-:W-:Y:S02]  /*e960*/  UMOV UR8, UR17 ;  /* 0x0000001100087c82 */ /* 0x000fe40008000000 */
[----:B------:R0:W-:Y:S02]  /*e970*/  UTMALDG.3D [UR8], [UR14], desc[UR4] ;  /* 0x000004080e0075b4 */ /* 0x0001e40008011000 */
[----:B0-----:R-:W-:Y:S01]  /*e980*/  UMOV UR10, UR19 ;  /* 0x00000013000a7c82 */ /* 0x001fe20008000000 */
[----:B------:R-:W-:Y:S01]  /*e990*/  R2UR UR13, R6 ;  /* 0x00000000060d72ca */ /* 0x000fe200000e0000 */
[----:B------:R-:W-:Y:S01]  /*e9a0*/  UIADD3 UR18, UR16, 0x1a00, URZ ;  /* 0x00001a0010127890 */ /* 0x000fe2000fffe03f */
[----:B------:R-:W-:Y:S02]  /*e9b0*/  R2UR UR21, R2 ;  /* 0x00000000021572ca */ /* 0x000fe400000e0000 */
[----:B---3--:R-:W-:-:S02]  /*e9c0*/  R2UR UR19, R5 ;  /* 0x00000000051372ca */ /* 0x008fc400000e0000 */
[----:B------:R-:W3:Y:S01]  /*e9d0*/  LDL.LU R5, [R1+0x4c] ;  /* 0x00004c0001057983 */ /* 0x000ee20000300800 */
[----:B------:R-:W-:Y:S02]  /*e9e0*/  UIADD3 UR6, UP1, UR40, 0x1f0, URZ ;  /* 0x000001f028067890 */ /* 0x000fe4000ff3e03f */
[----:B------:R-:W-:-:S04]  /*e9f0*/  UIADD3 UR16, UR16, 0x1e00, URZ ;  /* 0x00001e0010107890 */ /* 0x000fc8000fffe03f */
[----:B------:R-:W-:Y:S02]  /*ea00*/  ULEA UR13, UR13, UR7, 0xf ;  /* 0x000000070d0d7291 */ /* 0x000fe4000f8e783f */
[----:B------:R-:W-:Y:S01]  /*ea10*/  UIADD3.X UR7, URZ, UR41, URZ, UP1, !UPT ;  /* 0x000000293f077290 */ /* 0x000fe20008ffe43f */
[----:B------:R-:W-:Y:S01]  /*ea20*/  UMOV UR8, UR18 ;  /* 0x0000001200087c82 */ /* 0x000fe20008000000 */
[----:B------:R-:W-:Y:S01]  /*ea30*/  UIADD3 UR17, UR13, 0x400, URZ ;  /* 0x000004000d117890 */ /* 0x000fe2000fffe03f */
[----:B------:R0:W-:Y:S01]  /*ea40*/  UTMALDG.3D [UR8], [UR14], desc[UR4] ;  /* 0x000004080e0075b4 */ /* 0x0001e20008011000 */
[----:B------:R-:W-:Y:S01]  /*ea50*/  UIADD3 UR18, UR13, 0xc00, URZ ;  /* 0x00000c000d127890 */ /* 0x000fe2000fffe03f */
[----:B0-----:R-:W-:Y:S01]  /*ea60*/  UMOV UR8, UR16 ;  /* 0x0000001000087c82 */ /* 0x001fe20008000000 */
[----:B------:R-:W-:Y:S01]  /*ea70*/  UMOV UR10, UR20 ;  /* 0x00000014000a7c82 */ /* 0x000fe20008000000 */
[----:B------:R-:W-:Y:S01]  /*ea80*/  UIADD3 UR16, UR13, 0x800, URZ ;  /* 0x000008000d107890 */ /* 0x000fe2000fffe03f */
[----:B------:R0:W-:Y:S01]  /*ea90*/  UTMALDG.3D [UR8], [UR14], desc[UR4] ;  /* 0x000004080e0075b4 */ /* 0x0001e20008011000 */
[----:B------:R-:W-:Y:S01]  /*eaa0*/  R2UR UR20, R7 ;  /* 0x00000000071472ca */ /* 0x000fe200000e0000 */
[----:B0-----:R-:W-:Y:S01]  /*eab0*/  UMOV UR10, UR21 ;  /* 0x00000015000a7c82 */ /* 0x001fe20008000000 */
[----:B------:R-:W-:-:S02]  /*eac0*/  UMOV UR8, UR13 ;  /* 0x0000000d00087c82 */ /* 0x000fc40008000000 */
[----:B------:R0:W-:Y:S01]  /*ead0*/  UTMALDG.3D [UR8], [UR6], desc[UR4] ;  /* 0x00000408060075b4 */ /* 0x0001e20008011000 */
[----:B------:R-:W-:Y:S01]  /*eae0*/  R2UR UR21, R8 ;  /* 0x00000000081572ca */ /* 0x000fe200000e0000 */
[----:B------:R-:W-:Y:S02]  /*eaf0*/  UIADD3 UR14, UR13, 0x1400, URZ ;  /* 0x000014000d0e7890 */ /* 0x000fe4000fffe03f */
[----:B------:R-:W-:Y:S01]  /*eb00*/  UIADD3 UR15, UR13, 0x1800, URZ ;  /* 0x000018000d0f7890 */ /* 0x000fe2000fffe03f */
[----:B0-----:R-:W-:Y:S01]  /*eb10*/  UMOV UR8, UR17 ;  /* 0x0000001100087c82 */ /* 0x001fe20008000000 */
[----:B------:R-:W-:Y:S02]  /*eb20*/  UMOV UR10, UR22 ;  /* 0x00000016000a7c82 */ /* 0x000fe40008000000 */
[----:B------:R0:W-:Y:S01]  /*eb30*/  UTMALDG.3D [UR8], [UR6], desc[UR4] ;  /* 0x00000408060075b4 */ /* 0x0001e20008011000 */
[----:B------:R-:W-:Y:S01]  /*eb40*/  UIADD3 UR17, UR13, 0x1000, URZ ;  /* 0x000010000d117890 */ /* 0x000fe2000fffe03f */
[----:B------:R-:W-:Y:S01]  /*eb50*/  R2UR UR22, R9 ;  /* 0x00000000091672ca */ /* 0x000fe200000e0000 */
[----:B0-----:R-:W-:Y:S01]  /*eb60*/  UMOV UR8, UR16 ;  /* 0x0000001000087c82 */ /* 0x001fe20008000000 */
[----:B------:R-:W-:-:S02]  /*eb70*/  UMOV UR10, UR23 ;  /* 0x00000017000a7c82 */ /* 0x000fc40008000000 */
[----:B------:R0:W-:Y:S01]  /*eb80*/  UTMALDG.3D [UR8], [UR6], desc[UR4] ;  /* 0x00000408060075b4 */ /* 0x0001e20008011000 */
[----:B------:R-:W-:Y:S01]  /*eb90*/  UIADD3 UR16, UR13, 0x1c00, URZ ;  /* 0x00001c000d107890 */ /* 0x000fe2000fffe03f */
[----:B0-----:R-:W-:Y:S01]  /*eba0*/  UMOV UR8, UR18 ;  /* 0x0000001200087c82 */ /* 0x001fe20008000000 */
[----:B------:R-:W-:Y:S01]  /*ebb0*/  R2UR UR18, R10 ;  /* 0x000000000a1272ca */ /* 0x000fe200000e0000 */
[----:B------:R-:W-:Y:S02]  /*ebc0*/  UMOV UR10, UR19 ;  /* 0x00000013000a7c82 */ /* 0x000fe40008000000 */
[----:B------:R0:W-:Y:S01]  /*ebd0*/  UTMALDG.3D [UR8], [UR6], desc[UR4] ;  /* 0x00000408060075b4 */ /* 0x0001e20008011000 */
[----:B------:R-:W-:Y:S01]  /*ebe0*/  R2UR UR19, R12 ;  /* 0x000000000c1372ca */ /* 0x000fe200000e0000 */
[----:B0-----:R-:W-:Y:S01]  /*ebf0*/  UMOV UR8, UR17 ;  /* 0x0000001100087c82 */ /* 0x001fe20008000000 */
[----:B------:R-:W-:Y:S01]  /*ec00*/  UMOV UR10, UR20 ;  /* 0x00000014000a7c82 */ /* 0x000fe20008000000 */
[----:B------:R-:W-:Y:S01]  /*ec10*/  R2UR UR17, R11 ;  /* 0x000000000b1172ca */ /* 0x000fe200000e0000 */
[----:B------:R0:W-:Y:S01]  /*ec20*/  UTMALDG.3D [UR8], [UR6], desc[UR4] ;  /* 0x00000408060075b4 */ /* 0x0001e20008011000 */
[----:B------:R-:W-:Y:S01]  /*ec30*/  R2UR UR20, R13 ;  /* 0x000000000d1472ca */ /* 0x000fe200000e0000 */
[----:B0-----:R-:W-:Y:S01]  /*ec40*/  UMOV UR8, UR14 ;  /* 0x0000000e00087c82 */ /* 0x001fe20008000000 */
[----:B------:R-:W-:-:S02]  /*ec50*/  UMOV UR10, UR21 ;  /* 0x00000015000a7c82 */ /* 0x000fc40008000000 */
[----:B------:R0:W-:Y:S01]  /*ec60*/  UTMALDG.3D [UR8], [UR6], desc[UR4] ;  /* 0x00000408060075b4 */ /* 0x0001e20008011000 */
[----:B------:R-:W-:Y:S01]  /*ec70*/  UIADD3 UR14, UR13, 0x2000, URZ ;  /* 0x000020000d0e7890 */ /* 0x000fe2000fffe03f */
[----:B0-----:R-:W-:Y:S01]  /*ec80*/  UMOV UR8, UR15 ;  /* 0x0000000f00087c82 */ /* 0x001fe20008000000 */
[----:B------:R-:W-:Y:S02]  /*ec90*/  UMOV UR10, UR22 ;  /* 0x00000016000a7c82 */ /* 0x000fe40008000000 */
[----:B------:R0:W-:Y:S01]  /*eca0*/  UTMALDG.3D [UR8], [UR6], desc[UR4] ;  /* 0x00000408060075b4 */ /* 0x0001e20008011000 */
[----:B------:R-:W-:Y:S01]  /*ecb0*/  UIADD3 UR15, UR13, 0x2400, URZ ;  /* 0x000024000d0f7890 */ /* 0x000fe2000fffe03f */
[----:B0-----:R-:W-:Y:S01]  /*ecc0*/  UMOV UR10, UR18 ;  /* 0x00000012000a7c82 */ /* 0x001fe20008000000 */
[----:B------:R-:W-:Y:S01]  /*ecd0*/  R2UR UR18, R14 ;  /* 0x000000000e1272ca */ /* 0x000fe200000e0000 */
[----:B------:R-:W-:Y:S01]  /*ece0*/  UMOV UR8, UR16 ;  /* 0x0000001000087c82 */ /* 0x000fe20008000000 */
[----:B------:R-:W-:Y:S01]  /*ecf0*/  UIADD3 UR16, UR13, 0x2800, URZ ;  /* 0x000028000d107890 */ /* 0x000fe2000fffe03f */
[----:B------:R0:W-:Y:S02]  /*ed00*/  UTMALDG.3D [UR8], [UR6], desc[UR4] ;  /* 0x00000408060075b4 */ /* 0x0001e40008011000 */
[----:B0-----:R-:W-:Y:S01]  /*ed10*/  UMOV UR8, UR14 ;  /* 0x0000000e00087c82 */ /* 0x001fe20008000000 */
[----:B------:R-:W-:Y:S01]  /*ed20*/  UMOV UR10, UR17 ;  /* 0x00000011000a7c82 */ /* 0x000fe20008000000 */
[----:B------:R-:W-:Y:S01]  /*ed30*/  R2UR UR17, R15 ;  /* 0x000000000f1172ca */ /* 0x000fe200000e0000 */
[----:B------:R0:W-:Y:S01]  /*ed40*/  UTMALDG.3D [UR8], [UR6], desc[UR4] ;  /* 0x00000408060075b4 */ /* 0x0001e20008011000 */
[----:B------:R-:W-:Y:S01]  /*ed50*/  UIADD3 UR14, UR13, 0x2c00, URZ ;  /* 0x00002c000d0e7890 */ /* 0x000fe2000fffe03f */
        /* <DEDUP_REMOVED lines=54> */
[----:B------:R0:W-:Y:S01]  /*f0c0*/  UTMALDG.3D [UR8], [UR6], desc[UR4] ;  /* 0x00000408060075b4 */ /* 0x0001e20008011000 */
[----:B--2---:R-:W-:Y:S01]  /*f0d0*/  VIADD R4, R4, 0xffffffff ;  /* 0xffffffff04047836 */ /* 0x004fe20000000000 */
        /* <DEDUP_REMOVED lines=10> */
[----:B------:R-:W-:Y:S01]  /*f180*/  ISETP.GT.AND P1, PT, R4, 0x1, PT ;  /* 0x000000010400780c */ /* 0x000fe20003f24270 */
[----:B0-----:R-:W-:Y:S01]  /*f190*/  UMOV UR8, UR16 ;  /* 0x0000001000087c82 */ /* 0x001fe20008000000 */
[----:B------:R-:W-:Y:S01]  /*f1a0*/  UMOV UR10, UR20 ;  /* 0x00000014000a7c82 */ /* 0x000fe20008000000 */
[----:B------:R-:W-:Y:S01]  /*f1b0*/  R2UR UR20, R30 ;  /* 0x000000001e1472ca */ /* 0x000fe200000e0000 */
[----:B------:R0:W-:Y:S01]  /*f1c0*/  UTMALDG.3D [UR8], [UR6], desc[UR4] ;  /* 0x00000408060075b4 */ /* 0x0001e20008011000 */
[----:B------:R-:W-:Y:S01]  /*f1d0*/  UIADD3 UR16, UR13, 0x6400, URZ ;  /* 0x000064000d107890 */ /* 0x000fe2000fffe03f */
[----:B------:R-:W-:Y:S01]  /*f1e0*/  VIADD R6, R6, 0x1 ;  /* 0x0000000106067836 */ /* 0x000fe20000000000 */
[----:B0-----:R-:W-:Y:S01]  /*f1f0*/  UMOV UR10, UR18 ;  /* 0x00000012000a7c82 */ /* 0x001fe20008000000 */
[----:B------:R-:W-:Y:S01]  /*f200*/  R2UR UR18, R31 ;  /* 0x000000001f1272ca */ /* 0x000fe200000e0000 */
[----:B------:R-:W-:Y:S01]  /*f210*/  UMOV UR8, UR14 ;  /* 0x0000000e00087c82 */ /* 0x000fe20008000000 */
[----:B------:R-:W-:Y:S01]  /*f220*/  UIADD3 UR14, UR13, 0x6800, URZ ;  /* 0x000068000d0e7890 */ /* 0x000fe2000fffe03f */
[----:B------:R0:W-:Y:S01]  /*f230*/  UTMALDG.3D [UR8], [UR6], desc[UR4] ;  /* 0x00000408060075b4 */ /* 0x0001e20008011000 */
[----:B------:R-:W-:Y:S01]  /*f240*/  ISETP.NE.AND P0, PT, R6, 0x5, PT ;  /* 0x000000050600780c */ /* 0x000fe20003f05270 */
[----:B0-----:R-:W-:Y:S01]  /*f250*/  UMOV UR8, UR15 ;  /* 0x0000000f00087c82 */ /* 0x001fe20008000000 */
[----:B------:R-:W-:Y:S01]  /*f260*/  UMOV UR10, UR17 ;  /* 0x00000011000a7c82 */ /* 0x000fe20008000000 */
[----:B------:R-:W-:Y:S01]  /*f270*/  R2UR UR17, R32 ;  /* 0x00000000201172ca */ /* 0x000fe200000e0000 */
[----:B------:R0:W-:Y:S01]  /*f280*/  UTMALDG.3D [UR8], [UR6], desc[UR4] ;  /* 0x00000408060075b4 */ /* 0x0001e20008011000 */
[----:B------:R-:W-:Y:S01]  /*f290*/  UIADD3 UR15, UR13, 0x6c00, URZ ;  /* 0x00006c000d0f7890 */ /* 0x000fe2000fffe03f */
[----:B------:R-:W-:Y:S01]  /*f2a0*/  SEL R36, RZ, 0x1, P0 ;  /* 0x00000001ff247807 */ /* 0x000fe20000000000 */
[----:B0-----:R-:W-:Y:S01]  /*f2b0*/  UMOV UR8, UR16 ;  /* 0x0000001000087c82 */ /* 0x001fe20008000000 */
[----:B------:R-:W-:Y:S01]  /*f2c0*/  UMOV UR10, UR19 ;  /* 0x00000013000a7c82 */ /* 0x000fe20008000000 */
[----:B------:R-:W-:Y:S01]  /*f2d0*/  R2UR UR19, R33 ;  /* 0x00000000211372ca */ /* 0x000fe200000e0000 */
[----:B------:R0:W-:Y:S01]  /*f2e0*/  UTMALDG.3D [UR8], [UR6], desc[UR4] ;  /* 0x00000408060075b4 */ /* 0x0001e20008011000 */
[----:B------:R-:W-:Y:S01]  /*f2f0*/  UIADD3 UR16, UR13, 0x7000, URZ ;  /* 0x000070000d107890 */ /* 0x000fe2000fffe03f */
[----:B---3--:R-:W-:Y:S01]  /*f300*/  LOP3.LUT R5, R5, R36, RZ, 0x3c, !PT ;  /* 0x0000002405057212 */ /* 0x008fe200078e3cff */
[----:B0-----:R-:W-:Y:S01]  /*f310*/  UMOV UR8, UR14 ;  /* 0x0000000e00087c82 */ /* 0x001fe20008000000 */
[----:B------:R-:W-:Y:S01]  /*f320*/  UMOV UR10, UR20 ;  /* 0x00000014000a7c82 */ /* 0x000fe20008000000 */
[----:B------:R-:W-:Y:S01]  /*f330*/  R2UR UR20, R34 ;  /* 0x00000000221472ca */ /* 0x000fe200000e0000 */
[----:B------:R0:W-:Y:S01]  /*f340*/  UTMALDG.3D [UR8], [UR6], desc[UR4] ;  /* 0x00000408060075b4 */ /* 0x0001e20008011000 */
[----:B------:R-:W-:Y:S01]  /*f350*/  UIADD3 UR14, UR13, 0x7400, URZ ;  /* 0x000074000d0e7890 */ /* 0x000fe2000fffe03f */
[----:B------:R-:W-:Y:S01]  /*f360*/  VIADD R3, R3, 0x20 ;  /* 0x0000002003037836 */ /* 0x000fe20000000000 */
[----:B------:R-:W-:Y:S01]  /*f370*/  SEL R6, R6, RZ, P0 ;  /* 0x000000ff06067207 */ /* 0x000fe20000000000 */
[----:B0-----:R-:W-:Y:S01]  /*f380*/  UMOV UR10, UR18 ;  /* 0x00000012000a7c82 */ /* 0x001fe20008000000 */
[----:B----4-:R-:W-:Y:S01]  /*f390*/  R2UR UR18, R35 ;  /* 0x00000000231272ca */ /* 0x010fe200000e0000 */
[----:B------:R-:W-:Y:S01]  /*f3a0*/  UMOV UR8, UR15 ;  /* 0x0000000f00087c82 */ /* 0x000fe20008000000 */
[----:B------:R-:W-:Y:S01]  /*f3b0*/  UIADD3 UR15, UR13, 0x7800, URZ ;  /* 0x000078000d0f7890 */ /* 0x000fe2000fffe03f */
[----:B------:R0:W-:Y:S01]  /*f3c0*/  UTMALDG.3D [UR8], [UR6], desc[UR4] ;  /* 0x00000408060075b4 */ /* 0x0001e20008011000 */
[----:B------:R-:W-:Y:S01]  /*f3d0*/  UIADD3 UR13, UR13, 0x7c00, URZ ;  /* 0x00007c000d0d7890 */ /* 0x000fe2000fffe03f */
[----:B0-----:R-:W-:Y:S01]  /*f3e0*/  UMOV UR8, UR16 ;  /* 0x0000001000087c82 */ /* 0x001fe20008000000 */
[----:B------:R-:W-:-:S02]  /*f3f0*/  UMOV UR10, UR17 ;  /* 0x00000011000a7c82 */ /* 0x000fc40008000000 */
[----:B------:R0:W-:Y:S02]  /*f400*/  UTMALDG.3D [UR8], [UR6], desc[UR4] ;  /* 0x00000408060075b4 */ /* 0x0001e40008011000 */
[----:B0-----:R-:W-:Y:S01]  /*f410*/  UMOV UR8, UR14 ;  /* 0x0000000e00087c82 */ /* 0x001fe20008000000 */
[----:B------:R-:W-:Y:S02]  /*f420*/  UMOV UR10, UR19 ;  /* 0x00000013000a7c82 */ /* 0x000fe40008000000 */
[----:B------:R0:W-:Y:S02]  /*f430*/  UTMALDG.3D [UR8], [UR6], desc[UR4] ;  /* 0x00000408060075b4 */ /* 0x0001e40008011000 */
[----:B0-----:R-:W-:Y:S01]  /*f440*/  UMOV UR8, UR15 ;  /* 0x0000000f00087c82 */ /* 0x001fe20008000000 */
[----:B------:R-:W-:Y:S02]  /*f450*/  UMOV UR10, UR20 ;  /* 0x00000014000a7c82 */ /* 0x000fe40008000000 */
[----:B------:R0:W-:Y:S02]  /*f460*/  UTMALDG.3D [UR8], [UR6], desc[UR4] ;  /* 0x00000408060075b4 */ /* 0x0001e40008011000 */
[----:B0-----:R-:W-:Y:S01]  /*f470*/  UMOV UR8, UR13 ;  /* 0x0000000d00087c82 */ /* 0x001fe20008000000 */
[----:B------:R-:W-:-:S02]  /*f480*/  UMOV UR10, UR18 ;  /* 0x00000012000a7c82 */ /* 0x000fc40008000000 */
[----:B------:R0:W-:Y:S02]  /*f490*/  UTMALDG.3D [UR8], [UR6], desc[UR4] ;  /* 0x00000408060075b4 */ /* 0x0001e40008011000 */
[----:B0-----:R-:W-:Y:S05]  /*f4a0*/  @P1 BRA `(.L_x_313) ;  /* 0xffffffec00d81947 */ /* 0x001fea000383ffff */
.L_x_307:
[----:B------:R-:W-:Y:S05]  /*f4b0*/  BSYNC B6 ;  /* 0x0000000000067941 */ /* 0x000fea0003800000 */
.L_x_306:
[----:B------:R-:W2:Y:S01]  /*f4c0*/  LDL.LU R31, [R1+0x48] ;  /* 0x00004800011f7983 */ /* 0x000ea20000300800 */
[----:B------:R-:W-:Y:S02]  /*f4d0*/  UISETP.GE.U32.AND UP0, UPT, UR37, 0x5, UPT ;  /* 0x000000052500788c */ /* 0x000fe4000bf06070 */
[----:B------:R-:W-:Y:S01]  /*f4e0*/  IMAD.U32 R4, RZ, RZ, UR37 ;  /* 0x00000025ff047e24 */ /* 0x000fe2000f8e00ff */
[----:B------:R-:W-:Y:S01]  /*f4f0*/  ULDC.64 UR4, c[0x0][0x650] ;  /* 0x0001940000047ab9 */ /* 0x000fe20000000a00 */
[----:B------:R-:W3:Y:S04]  /*f500*/  LDL.LU R32, [R1+0x44] ;  /* 0x0000440001207983 */ /* 0x000ee80000300800 */
[----:B------:R-:W4:Y:S04]  /*f510*/  LDL.LU R33, [R1+0x3c] ;  /* 0x00003c0001217983 */ /* 0x000f280000300800 */
[----:B------:R-:W5:Y:S04]  /*f520*/  LDL.LU R34, [R1+0x30] ;  /* 0x0000300001227983 */ /* 0x000f680000300800 */
[----:B------:R-:W4:Y:S01]  /*f530*/  LDL.LU R35, [R1+0x34] ;  /* 0x0000340001237983 */ /* 0x000f220000300800 */
[----:B------:R-:W-:Y:S01]  /*f540*/  PLOP3.LUT P1, PT, PT, PT, UP0, 0x80, 0x0 ;  /* 0x000000000000781c */ /* 0x000fe20003f2f008 */
[----:B------:R-:W-:Y:S01]  /*f550*/  BSSY B0, `(.L_x_314) ;  /* 0x0000073000007945 */ /* 0x000fe20003800000 */
[----:B------:R-:W-:-:S02]  /*f560*/  IMAD.MOV.U32 R17, RZ, RZ, -0x1 ;  /* 0xffffffffff117424 */ /* 0x000fc400078e00ff */
[----:B------:R-:W-:Y:S02]  /*f570*/  IMAD.MOV.U32 R18, RZ, RZ, -0x1 ;  /* 0xffffffffff127424 */ /* 0x000fe400078e00ff */
[----:B------:R-:W-:Y:S01]  /*f580*/  IMAD.MOV.U32 R16, RZ, RZ, -0x1 ;  /* 0xffffffffff107424 */ /* 0x000fe200078e00ff */
[----:B--2---:R-:W-:Y:S01]  /*f590*/  LOP3.LUT P2, RZ, R31, 0xff, RZ, 0xc0, !PT ;  /* 0x000000ff1fff7812 */ /* 0x004fe2000784c0ff */
[----:B---3--:R-:W-:-:S05]  /*f5a0*/  VIADD R5, R32, UR37 ;  /* 0x0000002520057c36 */ /* 0x008fca0008000000 */
[----:B------:R-:W-:-:S07]  /*f5b0*/  ISETP.GT.U32.AND P0, PT, R5, 0x4, PT ;  /* 0x000000040500780c */ /* 0x000fce0003f04070 */
[----:B------:R-:W0:Y:S01]  /*f5c0*/  @P2 S2R R3, SR_CgaCtaId ;  /* 0x0000000000032919 */ /* 0x000e220000008800 */
[----:B-1----:R-:W-:Y:S02]  /*f5d0*/  @P2 MOV R0, 0x400 ;  /* 0x0000040000002802 */ /* 0x002fe40000000f00 */
[----:B------:R-:W-:Y:S02]  /*f5e0*/  ISETP.LT.U32.AND P0, PT, R4, 0x5, P0 ;  /* 0x000000050400780c */ /* 0x000fe40000701070 */
[----:B0-----:R-:W-:Y:S01]  /*f5f0*/  @P2 LEA R0, R3, R0, 0x18 ;  /* 0x0000000003002211 */ /* 0x001fe200078ec0ff */
[----:B------:R-:W-:-:S03]  /*f600*/  IMAD.WIDE.U32 R2, R5, -0x33333333, RZ ;  /* 0xcccccccd05027825 */ /* 0x000fc600078e00ff */
[----:B------:R0:W-:Y:S01]  /*f610*/  @P2 SYNCS.ARRIVE.TRANS64.A1T0 RZ, [R0+URZ+0x88], RZ ;  /* 0x000088ff00ff29a7 */ /* 0x0001e2000810003f */
[----:B----4-:R-:W-:Y:S02]  /*f620*/  IADD3 R35, P2, R35, UR52, RZ ;  /* 0x0000003423237c10 */ /* 0x010fe4000ff5e0ff */
[----:B------:R-:W-:Y:S02]  /*f630*/  SHF.R.U32.HI R2, RZ, 0x2, R3 ;  /* 0x00000002ff027819 */ /* 0x000fe40000011603 */
[----:B-----5:R-:W-:Y:S01]  /*f640*/  IADD3.X R34, R34, UR38, RZ, P2, !PT ;  /* 0x0000002622227c10 */ /* 0x020fe200097fe4ff */
[----:B------:R1:W-:Y:S01]  /*f650*/  STL [R1+0x34], R35 ;  /* 0x0000342301007387 */ /* 0x0003e20000100800 */
[----:B0-----:R-:W-:Y:S01]  /*f660*/  SEL R0, RZ, 0x1, !P0 ;  /* 0x00000001ff007807 */ /* 0x001fe20004000000 */
[----:B------:R-:W-:Y:S02]  /*f670*/  IMAD R3, R2, -0x5, R5 ;  /* 0xfffffffb02037824 */ /* 0x000fe400078e0205 */
[----:B------:R1:W-:Y:S01]  /*f680*/  STL [R1+0x30], R34 ;  /* 0x0000302201007387 */ /* 0x0003e20000100800 */
[----:B------:R-:W-:-:S02]  /*f690*/  ISETP.GE.U32.AND P0, PT, R35, UR4, PT ;  /* 0x0000000423007c0c */ /* 0x000fc4000bf06070 */
[----:B------:R-:W-:Y:S01]  /*f6a0*/  LOP3.LUT R33, R33, R0, RZ, 0x3c, !PT ;  /* 0x0000000021217212 */ /* 0x000fe200078e3cff */
[----:B------:R1:W-:Y:S01]  /*f6b0*/  STL [R1+0x44], R3 ;  /* 0x0000440301007387 */ /* 0x0003e20000100800 */
[----:B------:R-:W-:Y:S02]  /*f6c0*/  ISETP.GE.U32.AND.EX P0, PT, R34, UR5, PT, P0 ;  /* 0x0000000522007c0c */ /* 0x000fe4000bf06100 */
[--C-:B------:R-:W-:Y:S02]  /*f6d0*/  @P1 LOP3.LUT R33, R33, 0x1, R2.reuse, 0x78, !PT ;  /* 0x0000000121211812 */ /* 0x100fe400078e7802 */
[----:B------:R-:W-:Y:S02]  /*f6e0*/  PRMT R2, RZ, 0x7610, R2 ;  /* 0x00007610ff027816 */ /* 0x000fe40000000002 */
[----:B------:R-:W-:Y:S01]  /*f6f0*/  PRMT R0, RZ, 0x7610, R0 ;  /* 0x00007610ff007816 */ /* 0x000fe20000000000 */
[----:B------:R1:W-:Y:S04]  /*f700*/  STL [R1+0x3c], R33 ;  /* 0x00003c2101007387 */ /* 0x0003e80000100800 */
[----:B------:R1:W-:Y:S02]  /*f710*/  STL.S16 [R1+0x48], R2 ;  /* 0x0000480201007387 */ /* 0x0003e40000100600 */
[----:B------:R-:W-:Y:S05]  /*f720*/  @P0 BRA `(.L_x_315) ;  /* 0x0000000400540947 */ /* 0x000fea0003800000 */
[----:B------:R-:W-:Y:S01]  /*f730*/  ULDC.64 UR4, c[0x0][0x628] ;  /* 0x00018a0000047ab9 */ /* 0x000fe20000000a00 */
[----:B------:R-:W0:Y:S01]  /*f740*/  S2R R8, SR_CTAID.X ;  /* 0x0000000000087919 */ /* 0x000e220000002500 */
[----:B------:R-:W-:Y:S01]  /*f750*/  ISETP.NE.U32.AND P0, PT, RZ, UR4, PT ;  /* 0x00000004ff007c0c */ /* 0x000fe2000bf05070 */
[----:B------:R-:W-:Y:S01]  /*f760*/  ULDC UR7, c[0x0][0x630] ;  /* 0x00018c0000077ab9 */ /* 0x000fe20000000800 */
[----:B-1----:R-:W-:Y:S01]  /*f770*/  IMAD.MOV.U32 R2, RZ, RZ, R35 ;  /* 0x000000ffff027224 */ /* 0x002fe200078e0023 */
[----:B------:R-:W1:Y:S01]  /*f780*/  S2R R0, SR_CTAID.Y ;  /* 0x0000000000007919 */ /* 0x000e620000002600 */
[----:B------:R-:W-:Y:S01]  /*f790*/  ISETP.NE.AND.EX P0, PT, RZ, UR5, PT, P0 ;  /* 0x00000005ff007c0c */ /* 0x000fe2000bf05300 */
[----:B------:R-:W-:-:S12]  /*f7a0*/  IMAD.MOV.U32 R3, RZ, RZ, R34 ;  /* 0x000000ffff037224 */ /* 0x000fd800078e0022 */
[----:B------:R-:W-:Y:S05]  /*f7b0*/  @!P0 BRA `(.L_x_316) ;  /* 0x0000000000288947 */ /* 0x000fea0003800000 */
[----:B------:R-:W-:Y:S02]  /*f7c0*/  ULDC UR6, c[0x0][0x634] ;  /* 0x00018d0000067ab9 */ /* 0x000fe40000000800 */
[----:B------:R-:W-:-:S05]  /*f7d0*/  IADD3 R7, P0, R35, UR6, RZ ;  /* 0x0000000623077c10 */ /* 0x000fca000ff1e0ff */
[----:B------:R-:W-:-:S04]  /*f7e0*/  IMAD.X R9, RZ, RZ, R34, P0 ;  /* 0x000000ffff097224 */ /* 0x000fc800000e0622 */
[----:B------:R-:W-:-:S04]  /*f7f0*/  IMAD.WIDE.U32 R4, R9, UR4, RZ ;  /* 0x0000000409047c25 */ /* 0x000fc8000f8e00ff */
[----:B------:R-:W-:-:S04]  /*f800*/  IMAD.WIDE.U32 R4, P0, R7, UR5, R4 ;  /* 0x0000000507047c25 */ /* 0x000fc8000f800004 */
[----:B------:R-:W-:-:S04]  /*f810*/  IMAD.WIDE.U32 R6, R7, UR4, RZ ;  /* 0x0000000407067c25 */ /* 0x000fc8000f8e00ff */
[----:B------:R-:W-:Y:S01]  /*f820*/  IMAD.X R3, RZ, RZ, RZ, P0 ;  /* 0x000000ffff037224 */ /* 0x000fe200000e06ff */
[----:B------:R-:W-:Y:S01]  /*f830*/  IADD3 RZ, P0, R7, R4, RZ ;  /* 0x0000000407ff7210 */ /* 0x000fe20007f1e0ff */
[----:B------:R-:W-:-:S04]  /*f840*/  IMAD.MOV.U32 R2, RZ, RZ, R5 ;  /* 0x000000ffff027224 */ /* 0x000fc800078e0005 */
[----:B------:R-:W-:-:S08]  /*f850*/  IMAD.WIDE.U32.X R2, R9, UR5, R2, P0 ;  /* 0x0000000509027c25 */ /* 0x000fd000080e0402 */
.L_x_316:
[--C-:B------:R-:W-:Y:S01]  /*f860*/  SHF.R.U64 R16, R2, UR7, R3.reuse ;  /* 0x0000000702107c19 */ /* 0x100fe20008001203 */
[----:B------:R-:W-:Y:S01]  /*f870*/  ULDC.64 UR4, c[0x0][0x620] ;  /* 0x0001880000047ab9 */ /* 0x000fe20000000a00 */
[----:B------:R-:W-:Y:S01]  /*f880*/  SHF.R.U32.HI R2, RZ, UR7, R3 ;  /* 0x00000007ff027c19 */ /* 0x000fe20008011603 */
[----:B------:R-:W-:Y:S01]  /*f890*/  IMAD.MOV.U32 R3, RZ, RZ, R34 ;  /* 0x000000ffff037224 */ /* 0x000fe200078e0022 */
[----:B------:R-:W-:Y:S01]  /*f8a0*/  IADD3 R5, P0, RZ, -R16, RZ ;  /* 0x80000010ff057210 */ /* 0x000fe20007f1e0ff */
[----:B------:R-:W2:Y:S01]  /*f8b0*/  LDC R7, c[0x0][0x144] ;  /* 0x00005100ff077b82 */ /* 0x000ea20000000800 */
[----:B0-----:R-:W-:Y:S01]  /*f8c0*/  I2FP.F32.U32 R6, R8 ;  /* 0x0000000800067245 */ /* 0x001fe20000201000 */
[----:B------:R-:W-:Y:S01]  /*f8d0*/  ULDC.64 UR8, c[0x0][0x640] ;  /* 0x0001900000087ab9 */ /* 0x000fe20000000a00 */
[----:B------:R-:W-:Y:S01]  /*f8e0*/  ULDC UR6, c[0x0][0x608] ;  /* 0x0001820000067ab9 */ /* 0x000fe20000000800 */
[----:B------:R-:W-:Y:S01]  /*f8f0*/  IMAD.X R2, RZ, RZ, ~R2, P0 ;  /* 0x000000ffff027224 */ /* 0x000fe200000e0e02 */
[----:B------:R-:W-:-:S03]  /*f900*/  ISETP.NE.U32.AND P0, PT, RZ, UR8, PT ;  /* 0x00000008ff007c0c */ /* 0x000fc6000bf05070 */
[----:B------:R-:W-:Y:S01]  /*f910*/  IMAD R4, R2, UR4, RZ ;  /* 0x0000000402047c24 */ /* 0x000fe2000f8e02ff */
[----:B------:R-:W0:Y:S01]  /*f920*/  LDC R11, c[0x0][0x148] ;  /* 0x00005200ff0b7b82 */ /* 0x000e220000000800 */
[----:B------:R-:W-:Y:S01]  /*f930*/  IMAD.MOV.U32 R2, RZ, RZ, R35 ;  /* 0x000000ffff027224 */ /* 0x000fe200078e0023 */
[----:B------:R-:W-:-:S03]  /*f940*/  ISETP.NE.AND.EX P0, PT, RZ, UR9, PT, P0 ;  /* 0x00000009ff007c0c */ /* 0x000fc6000bf05300 */
[----:B------:R-:W-:Y:S01]  /*f950*/  IMAD.WIDE.U32 R2, R5, UR4, R2 ;  /* 0x0000000405027c25 */ /* 0x000fe2000f8e0002 */
[----:B------:R-:W-:-:S03]  /*f960*/  ULDC UR4, c[0x0][0x150] ;  /* 0x0000540000047ab9 */ /* 0x000fc60000000800 */
[----:B------:R-:W-:Y:S01]  /*f970*/  FMUL R6, R6, UR4 ;  /* 0x0000000406067c20 */ /* 0x000fe20008400000 */
[----:B------:R-:W-:Y:S01]  /*f980*/  IMAD R5, R5, UR5, R4 ;  /* 0x0000000505057c24 */ /* 0x000fe2000f8e0204 */
[----:B------:R-:W-:Y:S01]  /*f990*/  ULDC UR4, c[0x0][0x618] ;  /* 0x0001860000047ab9 */ /* 0x000fe20000000800 */
[----:B------:R-:W-:Y:S02]  /*f9a0*/  ULDC UR5, c[0x0][0x154] ;  /* 0x0000550000057ab9 */ /* 0x000fe40000000800 */
[----:B------:R-:W-:Y:S01]  /*f9b0*/  IMAD.IADD R3, R3, 0x1, R5 ;  /* 0x0000000103037824 */ /* 0x000fe200078e0205 */
[----:B------:R-:W3:Y:S04]  /*f9c0*/  F2I.U32.TRUNC.NTZ R6, R6 ;  /* 0x0000000600067305 */ /* 0x000ee8000020f000 */
[----:B------:R-:W-:-:S02]  /*f9d0*/  SHF.R.U64 R9, R2, UR4, R3 ;  /* 0x0000000402097c19 */ /* 0x000fc40008001203 */
[----:B-1----:R-:W-:-:S05]  /*f9e0*/  I2FP.F32.U32 R2, R0 ;  /* 0x0000000000027245 */ /* 0x002fca0000201000 */
[----:B------:R-:W-:Y:S01]  /*f9f0*/  FMUL R4, R2, UR5 ;  /* 0x0000000502047c20 */ /* 0x000fe20008400000 */
[----:B------:R-:W-:Y:S01]  /*fa00*/  SHF.R.U32.HI R2, RZ, UR4, R3 ;  /* 0x00000004ff027c19 */ /* 0x000fe20008011603 */
[----:B------:R-:W-:Y:S02]  /*fa10*/  ULDC UR4, c[0x0][0x658] ;  /* 0x0001960000047ab9 */ /* 0x000fe40000000800 */
[----:B------:R1:W4:Y:S01]  /*fa20*/  F2I.U32.TRUNC.NTZ R14, R4 ;  /* 0x00000004000e7305 */ /* 0x000322000020f000 */
[----:B------:R-:W-:Y:S01]  /*fa30*/  SHF.R.U64 R12, R9, UR6, R2 ;  /* 0x00000006090c7c19 */ /* 0x000fe20008001202 */
[----:B---3--:R-:W-:Y:S01]  /*fa40*/  IMAD.MOV R6, RZ, RZ, -R6 ;  /* 0x000000ffff067224 */ /* 0x008fe200078e0a06 */
[----:B------:R-:W-:-:S03]  /*fa50*/  SHF.R.U32.HI R3, RZ, UR6, R2 ;  /* 0x00000006ff037c19 */ /* 0x000fc60008011602 */
[----:B--2---:R-:W-:Y:S01]  /*fa60*/  IMAD R8, R7, R6, R8 ;  /* 0x0000000607087224 */ /* 0x004fe200078e0208 */
[--C-:B------:R-:W-:Y:S02]  /*fa70*/  SHF.R.U64 R10, R12, UR4, R3.reuse ;  /* 0x000000040c0a7c19 */ /* 0x100fe40008001203 */
[----:B------:R-:W-:-:S03]  /*fa80*/  SHF.R.U32.HI R3, RZ, UR4, R3 ;  /* 0x00000004ff037c19 */ /* 0x000fc60008011603 */
[----:B------:R-:W-:Y:S01]  /*fa90*/  IMAD.MOV.U32 R2, RZ, RZ, R10 ;  /* 0x000000ffff027224 */ /* 0x000fe200078e000a */
[----:B-1--4-:R-:W-:Y:S06]  /*faa0*/  @!P0 BRA `(.L_x_317) ;  /* 0x0000000000288947 */ /* 0x012fec0003800000 */
        /* <DEDUP_REMOVED lines=10> */
.L_x_317:
[----:B------:R-:W1:Y:S01]  /*fb50*/  LDC R4, c[0x0][0x65c] ;  /* 0x00019700ff047b82 */ /* 0x000e620000000800 */
[----:B------:R-:W-:Y:S01]  /*fb60*/  ULDC UR4, c[0x0][0x648] ;  /* 0x0001920000047ab9 */ /* 0x000fe20000000800 */
[----:B------:R-:W-:Y:S01]  /*fb70*/  LOP3.LUT R12, R12, UR43, RZ, 0xc0, !PT ;  /* 0x0000002b0c0c7c12 */ /* 0x000fe2000f8ec0ff */
[----:B------:R-:W-:Y:S01]  /*fb80*/  IMAD.MOV R14, RZ, RZ, -R14 ;  /* 0x000000ffff0e7224 */ /* 0x000fe200078e0a0e */
[----:B------:R-:W-:Y:S01]  /*fb90*/  SHF.R.U64 R3, R2, UR4, R3 ;  /* 0x0000000402037c19 */ /* 0x000fe20008001203 */
[----:B------:R-:W-:Y:S01]  /*fba0*/  ULDC UR4, c[0x0][0x638] ;  /* 0x00018e0000047ab9 */ /* 0x000fe20000000800 */
[----:B------:R-:W-:Y:S01]  /*fbb0*/  LOP3.LUT R17, R9, UR39, RZ, 0xc0, !PT ;  /* 0x0000002709117c12 */ /* 0x000fe2000f8ec0ff */
[----:B------:R-:W-:Y:S02]  /*fbc0*/  ULDC UR5, c[0x0][0x610] ;  /* 0x0001840000057ab9 */ /* 0x000fe40000000800 */
[----:B------:R-:W-:Y:S02]  /*fbd0*/  IMAD.MOV R5, RZ, RZ, -R3 ;  /* 0x000000ffff057224 */ /* 0x000fe400078e0a03 */
[----:B------:R-:W-:-:S02]  /*fbe0*/  IMAD R3, R3, UR42, R12 ;  /* 0x0000002a03037c24 */ /* 0x000fc4000f8e020c */
[----:B------:R-:W-:Y:S01]  /*fbf0*/  IMAD R10, R5, UR4, R10 ;  /* 0x00000004050a7c24 */ /* 0x000fe2000f8e020a */
[----:B------:R-:W-:-:S03]  /*fc00*/  ULDC UR4, c[0x0][0x600] ;  /* 0x0001800000047ab9 */ /* 0x000fc60000000800 */
[----:B------:R-:W-:Y:S01]  /*fc10*/  IMAD R17, R10, UR4, R17 ;  /* 0x000000040a117c24 */ /* 0x000fe2000f8e0211 */
[----:B-1----:R-:W-:-:S13]  /*fc20*/  ISETP.NE.AND P0, PT, R4, 0x1, PT ;  /* 0x000000010400780c */ /* 0x002fda0003f05270 */
[----:B0-----:R-:W-:Y:S02]  /*fc30*/  @P0 IMAD R8, R11, R14, R0 ;  /* 0x0000000e0b080224 */ /* 0x001fe400078e0200 */
[----:B------:R-:W-:Y:S02]  /*fc40*/  IMAD.MOV.U32 R0, RZ, RZ, 0x1 ;  /* 0x00000001ff007424 */ /* 0x000fe400078e00ff */
[----:B------:R-:W-:-:S05]  /*fc50*/  IMAD R8, R3, UR5, R8 ;  /* 0x0000000503087c24 */ /* 0x000fca000f8e0208 */
[----:B------:R-:W-:Y:S02]  /*fc60*/  SEL R18, R17, R8, !P0 ;  /* 0x0000000811127207 */ /* 0x000fe40004000000 */
[----:B------:R-:W-:-:S07]  /*fc70*/  SEL R17, R8, R17, !P0 ;  /* 0x0000001108117207 */ /* 0x000fce0004000000 */
.L_x_315:
[----:B------:R-:W-:Y:S05]  /*fc80*/  BSYNC B0 ;  /* 0x0000000000007941 */ /* 0x000fea0003800000 */
.L_x_314:
[----:B------:R-:W-:-:S13]  /*fc90*/  LOP3.LUT P0, RZ, R0, 0xff, RZ, 0xc0, !PT ;  /* 0x000000ff00ff7812 */ /* 0x000fda000780c0ff */
[----:B------:R-:W-:Y:S05]  /*fca0*/  @P0 BRA `(.L_x_318) ;  /* 0xffffffe000340947 */ /* 0x000fea000383ffff */
[----:B------:R-:W-:Y:S05]  /*fcb0*/  BSYNC B7 ;  /* 0x0000000000077941 */ /* 0x000fea0003800000 */
.L_x_304:
[----:B------:R-:W-:-:S03]  /*fcc0*/  UMOV UR4, 0xffffffff ;  /* 0xffffffff00047882 */ /* 0x000fc60000000000 */
[----:B------:R-:W-:Y:S05]  /*fcd0*/  BRA.DIV UR4, `(.L_x_319) ;  /* 0x0000001204a47947 */ /* 0x000fea000b800000 */
[----:B------:R-:W-:-:S13]  /*fce0*/  ELECT P6, URZ, PT ;  /* 0x00000000003f782f */ /* 0x000fda00038c0000 */
.L_x_358:
[----:B------:R-:W-:Y:S04]  /*fcf0*/  BSSY B0, `(.L_x_320) ;  /* 0x0000037000007945 */ /* 0x000fe80003800000 */
[----:B------:R-:W-:Y:S05]  /*fd00*/  @!P6 BRA `(.L_x_321) ;  /* 0x0000000000d4e947 */ /* 0x000fea0003800000 */
[----:B------:R-:W-:-:S04]  /*fd10*/  ULOP3.LUT UR4, UR36, 0x2, URZ, 0xfc, !UPT ;  /* 0x0000000224047892 */ /* 0x000fc8000f8efc3f */
[----:B------:R-:W-:-:S06]  /*fd20*/  UISETP.NE.AND UP0, UPT, UR4, 0x3, UPT ;  /* 0x000000030400788c */ /* 0x000fcc000bf05270 */
[----:B------:R-:W-:-:S13]  /*fd30*/  PLOP3.LUT P0, PT, PT, PT, UP0, 0x80, 0x0 ;  /* 0x000000000000781c */ /* 0x000fda0003f0f008 */
[----:B------:R-:W-:Y:S05]  /*fd40*/  @!P0 BRA `(.L_x_322) ;  /* 0x0000000000048947 */ /* 0x000fea0003800000 */
[----:B------:R-:W-:Y:S01]  /*fd50*/  BPT.TRAP 0x1 ;  /* 0x000000040000795c */ /* 0x000fe20000300000 */
.L_x_322:
[----:B-1----:R-:W2:Y:S04]  /*fd60*/  LDL.LU R2, [R1+0x44] ;  /* 0x0000440001027983 */ /* 0x002ea80000300800 */
[----:B------:R-:W3:Y:S01]  /*fd70*/  LDL.LU R5, [R1+0x3c] ;  /* 0x00003c0001057983 */ /* 0x000ee20000300800 */
[----:B------:R-:W-:Y:S01]  /*fd80*/  MOV R0, 0x400 ;  /* 0x0000040000007802 */ /* 0x000fe20000000f00 */
[----:B------:R-:W0:Y:S03]  /*fd90*/  S2R R3, SR_CgaCtaId ;  /* 0x0000000000037919 */ /* 0x000e260000008800 */
[----:B0-----:R-:W-:-:S05]  /*fda0*/  LEA R0, R3, R0, 0x18 ;  /* 0x0000000003007211 */ /* 0x001fca00078ec0ff */
[----:B------:R-:W-:-:S04]  /*fdb0*/  VIADD R0, R0, 0x28 ;  /* 0x0000002800007836 */ /* 0x000fc80000000000 */
[C---:B--2---:R-:W-:Y:S02]  /*fdc0*/  IMAD R7, R2.reuse, 0x8, R0 ;  /* 0x0000000802077824 */ /* 0x044fe400078e0200 */
[----:B------:R-:W-:Y:S01]  /*fdd0*/  VIADD R2, R2, 0x1 ;  /* 0x0000000102027836 */ /* 0x000fe20000000000 */
[----:B---3--:R-:W-:-:S04]  /*fde0*/  SHF.L.U32 R4, R5, 0x1f, RZ ;  /* 0x0000001f05047819 */ /* 0x008fc800000006ff */
[C---:B------:R-:W-:Y:S01]  /*fdf0*/  ISETP.NE.AND P1, PT, R2.reuse, 0x5, PT ;  /* 0x000000050200780c */ /* 0x040fe20003f25270 */
[----:B------:R-:W0:Y:S03]  /*fe00*/  SYNCS.PHASECHK.TRANS64.TRYWAIT P0, [R7+URZ], R4 ;  /* 0x00000004070075a7 */ /* 0x000e26000800017f */
[----:B------:R-:W-:Y:S02]  /*fe10*/  SEL R3, RZ, 0x1, P1 ;  /* 0x00000001ff037807 */ /* 0x000fe40000800000 */
[----:B------:R-:W-:Y:S02]  /*fe20*/  SEL R9, R2, RZ, P1 ;  /* 0x000000ff02097207 */ /* 0x000fe40000800000 */
[----:B------:R-:W-:-:S03]  /*fe30*/  LOP3.LUT R6, R5, R3, RZ, 0x3c, !PT ;  /* 0x0000000305067212 */ /* 0x000fc600078e3cff */
[----:B------:R-:W-:Y:S01]  /*fe40*/  IMAD R8, R9, 0x8, R0 ;  /* 0x0000000809087824 */ /* 0x000fe200078e0200 */
[----:B------:R-:W-:Y:S01]  /*fe50*/  SHF.L.U32 R5, R6, 0x1f, RZ ;  /* 0x0000001f06057819 */ /* 0x000fe200000006ff */
[----:B0-----:R-:W-:Y:S06]  /*fe60*/  @!P0 BRA `(.L_x_323) ;  /* 0x0000001000608947 */ /* 0x001fec0003800000 */
.L_x_359:
[----:B------:R-:W1:Y:S01]  /*fe70*/  SYNCS.PHASECHK.TRANS64.TRYWAIT P0, [R8+URZ], R5 ;  /* 0x00000005080075a7 */ /* 0x000e62000800017f */
[----:B------:R-:W-:-:S05]  /*fe80*/  VIADD R2, R9, 0x1 ;  /* 0x0000000109027836 */ /* 0x000fca0000000000 */
[----:B------:R-:W-:-:S04]  /*fe90*/  ISETP.NE.AND P1, PT, R2, 0x5, PT ;  /* 0x000000050200780c */ /* 0x000fc80003f25270 */
[----:B------:R-:W-:Y:S02]  /*fea0*/  SEL R3, RZ, 0x1, P1 ;  /* 0x00000001ff037807 */ /* 0x000fe40000800000 */
[----:B0-----:R-:W-:Y:S02]  /*feb0*/  SEL R7, R2, RZ, P1 ;  /* 0x000000ff02077207 */ /* 0x001fe40000800000 */
[----:B------:R-:W-:-:S03]  /*fec0*/  LOP3.LUT R6, R6, R3, RZ, 0x3c, !PT ;  /* 0x0000000306067212 */ /* 0x000fc600078e3cff */
[----:B------:R-:W-:Y:S01]  /*fed0*/  IMAD R9, R7, 0x8, R0 ;  /* 0x0000000807097824 */ /* 0x000fe200078e0200 */
[----:B------:R-:W-:Y:S01]  /*fee0*/  SHF.L.U32 R4, R6, 0x1f, RZ ;  /* 0x0000001f06047819 */ /* 0x000fe200000006ff */
[----:B-1----:R-:W-:Y:S06]  /*fef0*/  @!P0 BRA `(.L_x_324) ;  /* 0x0000001000508947 */ /* 0x002fec0003800000 */
.L_x_360:
[----:B------:R-:W1:Y:S01]  /*ff00*/  SYNCS.PHASECHK.TRANS64.TRYWAIT P0, [R9+URZ], R4 ;  /* 0x00000004090075a7 */ /* 0x000e62000800017f */
[----:B------:R-:W-:-:S05]  /*ff10*/  VIADD R2, R7, 0x1 ;  /* 0x0000000107027836 */ /* 0x000fca0000000000 */
[----:B------:R-:W-:-:S04]  /*ff20*/  ISETP.NE.AND P1, PT, R2, 0x5, PT ;  /* 0x000000050200780c */ /* 0x000fc80003f25270 */
[----:B------:R-:W-:Y:S02]  /*ff30*/  SEL R3, RZ, 0x1, P1 ;  /* 0x00000001ff037807 */ /* 0x000fe40000800000 */
[----:B------:R-:W-:Y:S02]  /*ff40*/  SEL R7, R2, RZ, P1 ;  /* 0x000000ff02077207 */ /* 0x000fe40000800000 */
[----:B------:R-:W-:-:S03]  /*ff50*/  LOP3.LUT R11, R6, R3, RZ, 0x3c, !PT ;  /* 0x00000003060b7212 */ /* 0x000fc600078e3cff */
[----:B------:R-:W-:Y:S01]  /*ff60*/  IMAD R6, R7, 0x8, R0 ;  /* 0x0000000807067824 */ /* 0x000fe200078e0200 */
[----:B0-----:R-:W-:Y:S01]  /*ff70*/  SHF.L.U32 R5, R11, 0x1f, RZ ;  /* 0x0000001f0b057819 */ /* 0x001fe200000006ff */
[----:B-1----:R-:W-:Y:S06]  /*ff80*/  @!P0 BRA `(.L_x_325) ;  /* 0x0000001000408947 */ /* 0x002fec0003800000 */
.L_x_361:
[----:B------:R-:W1:Y:S01]  /*ff90*/  SYNCS.PHASECHK.TRANS64.TRYWAIT P0, [R6+URZ], R5 ;  /* 0x00000005060075a7 */ /* 0x000e62000800017f */
[----:B------:R-:W-:-:S05]  /*ffa0*/  VIADD R2, R7, 0x1 ;  /* 0x0000000107027836 */ /* 0x000fca0000000000 */
[----:B------:R-:W-:-:S04]  /*ffb0*/  ISETP.NE.AND P1, PT, R2, 0x5, PT ;  /* 0x000000050200780c */ /* 0x000fc80003f25270 */
[----:B0-----:R-:W-:Y:S02]  /*ffc0*/  SEL R4, RZ, 0x1, P1 ;  /* 0x00000001ff047807 */ /* 0x001fe40000800000 */
[----:B------:R-:W-:Y:S02]  /*ffd0*/  SEL R3, R2, RZ, P1 ;  /* 0x000000ff02037207 */ /* 0x000fe40000800000 */
[----:B------:R-:W-:Y:S01]  /*ffe0*/  LOP3.LUT R4, R11, R4, RZ, 0x3c, !PT ;  /* 0x000000040b047212 */ /* 0x000fe200078e3cff */
[----:B-1----:R-:W-:Y:S06]  /*fff0*/  @!P0 BRA `(.L_x_326) ;  /* 0x0000001000388947 */ /* 0x002fec0003800000 */
.L_x_362:
[----:B------:R-:W-:Y:S01]  /*10000*/  IMAD R3, R3, 0x8, R0 ;  /* 0x0000000803037824 */ /* 0x000fe200078e0200 */
[----:B------:R-:W-:-:S07]  /*10010*/  SHF.L.U32 R0, R4, 0x1f, RZ ;  /* 0x0000001f04007819 */ /* 0x000fce00000006ff */
.L_x_327:
[----:B-1----:R1:W2:Y:S02]  /*10020*/  SYNCS.PHASECHK.TRANS64.TRYWAIT P0, [R3+URZ], R0 ;  /* 0x00000000030075a7 */ /* 0x0022a4000800017f */
[----:B--2---:R-:W-:Y:S05]  /*10030*/  @!P0 NANOSLEEP.SYNCS 0x989680 ;  /* 0x009896800000895d */ /* 0x004fea0003900000 */
[----:B------:R-:W2:Y:S02]  /*10040*/  @!P0 SYNCS.PHASECHK.TRANS64 P0, [R3+URZ], R0 ;  /* 0x00000000030085a7 */ /* 0x000ea4000800007f */
[----:B--2---:R-:W-:Y:S05]  /*10050*/  @!P0 BRA `(.L_x_327) ;  /* 0xfffffffc00f08947 */ /* 0x004fea000383ffff */
.L_x_321:
[----:B------:R-:W-:Y:S05]  /*10060*/  BSYNC B0 ;  /* 0x0000000000007941 */ /* 0x000fea0003800000 */
.L_x_320:
[----:B------:R-:W-:Y:S05]  /*10070*/  EXIT ;  /* 0x000000000000794d */ /* 0x000fea0003800000 */
.L_x_15:
[----:B0-----:R-:W-:-:S04]  /*10080*/  IMAD.U32 R3, RZ, RZ, UR47 ;  /* 0x0000002fff037e24 */ /* 0x001fc8000f8e00ff */
[----:B------:R0:W3:Y:S03]  /*10090*/  SYNCS.PHASECHK.TRANS64.TRYWAIT P0, [R3+URZ], R0 ;  /* 0x00000000030075a7 */ /* 0x0000e6000800017f */
[----:B---3--:R-:W-:Y:S05]  /*100a0*/  @!P0 NANOSLEEP.SYNCS 0x989680 ;  /* 0x009896800000895d */ /* 0x008fea0003900000 */
[----:B------:R-:W3:Y:S02]  /*100b0*/  @!P0 SYNCS.PHASECHK.TRANS64 P0, [R3+URZ], R0 ;  /* 0x00000000030085a7 */ /* 0x000ee4000800007f */
[----:B---3--:R-:W-:Y:S05]  /*100c0*/  @!P0 BRA `(.L_x_15) ;  /* 0xfffffffc00ec8947 */ /* 0x008fea000383ffff */
[----:B------:R-:W-:Y:S05]  /*100d0*/  BRA `(.L_x_328) ;  /* 0xffffff1400ac7947 */ /* 0x000fea000383ffff */
.L_x_19:
[----:B--2---:R-:W-:Y:S01]  /*100e0*/  CS2R R12, SRZ ;  /* 0x00000000000c7805 */ /* 0x004fe2000001ff00 */
[----:B------:R-:W-:Y:S02]  /*100f0*/  IMAD.MOV.U32 R11, RZ, RZ, 0x1f ;  /* 0x0000001fff0b7424 */ /* 0x000fe400078e00ff */
[----:B------:R-:W-:-:S07]  /*10100*/  IMAD.MOV.U32 R15, RZ, RZ, -0x1 ;  /* 0xffffffffff0f7424 */ /* 0x000fce00078e00ff */
[----:B-1---5:R-:W-:Y:S05]  /*10110*/  WARPSYNC.COLLECTIVE R15, `(.L_x_329) ;  /* 0x000000000f087348 */ /* 0x022fea0003c00000 */
[----:B------:R0:W2:Y:S02]  /*10120*/  SHFL.IDX P6, R14, R13, R12, R11 ;  /* 0x0000000c0d0e7389 */ /* 0x0000a400000c000b */
[----:B012--5:R-:W-:Y:S01]  /*10130*/  ENDCOLLECTIVE ;  /* 0x000000000000791b */ /* 0x027fe20003800000 */
.L_x_329:
[----:B------:R-:W-:Y:S05]  /*10140*/  BRA `(.L_x_330) ;  /* 0xffffff1800907947 */ /* 0x000fea000383ffff */
.L_x_23:
[----:B---3--:R3:W4:Y:S02]  /*10150*/  SYNCS.PHASECHK.TRANS64.TRYWAIT P1, [R3+URZ], R0 ;  /* 0x00000000030075a7 */ /* 0x008724000802017f */
[----:B----4-:R-:W-:Y:S05]  /*10160*/  @!P1 NANOSLEEP.SYNCS 0x989680 ;  /* 0x009896800000995d */ /* 0x010fea0003900000 */
[----:B------:R-:W4:Y:S02]  /*10170*/  @!P1 SYNCS.PHASECHK.TRANS64 P1, [R3+URZ], R0 ;  /* 0x00000000030095a7 */ /* 0x000f24000802007f */
[----:B----4-:R-:W-:Y:S05]  /*10180*/  @!P1 BRA `(.L_x_23) ;  /* 0xfffffffc00f09947 */ /* 0x010fea000383ffff */
[----:B------:R-:W-:Y:S05]  /*10190*/  BRA `(.L_x_22) ;  /* 0xffffff1800b07947 */ /* 0x000fea000383ffff */
.L_x_25:
[----:B------:R-:W-:Y:S01]  /*101a0*/  IMAD.U32 R7, RZ, RZ, UR50 ;  /* 0x00000032ff077e24 */ /* 0x000fe2000f8e00ff */
[----:B------:R-:W-:Y:S01]  /*101b0*/  ISETP.NE.AND P3, PT, R165, RZ, PT ;  /* 0x000000ffa500720c */ /* 0x000fe20003f65270 */
[----:B------:R-:W-:Y:S01]  /*101c0*/  IMAD.MOV.U32 R14, RZ, RZ, 0x90 ;  /* 0x00000090ff0e7424 */ /* 0x000fe200078e00ff */
[----:B------:R-:W-:Y:S01]  /*101d0*/  BSSY B0, `(.L_x_331) ;  /* 0x000000f000007945 */ /* 0x000fe20003800000 */
[----:B------:R-:W-:Y:S02]  /*101e0*/  IMAD R26, R7, 0x2000, R158 ;  /* 0x00002000071a7824 */ /* 0x000fe400078e029e */
[----:B------:R-:W-:Y:S01]  /*101f0*/  IMAD.MOV.U32 R15, RZ, RZ, -0x1 ;  /* 0xffffffffff0f7424 */ /* 0x000fe200078e00ff */
[----:B------:R-:W-:Y:S01]  /*10200*/  SEL R14, R14, 0x70, !P3 ;  /* 0x000000700e0e7807 */ /* 0x000fe20005800000 */
[--C-:B-1----:R-:W-:Y:S02]  /*10210*/  IMAD.IADD R8, R178, 0x1, R26.reuse ;  /* 0x00000001b2087824 */ /* 0x102fe400078e021a */
[----:B------:R-:W-:-:S02]  /*10220*/  IMAD.IADD R10, R179, 0x1, R26 ;  /* 0x00000001b30a7824 */ /* 0x000fc400078e021a */
[C-C-:B------:R-:W-:Y:S01]  /*10230*/  IMAD R7, R8.reuse, 0x4, R13.reuse ;  /* 0x0000000408077824 */ /* 0x140fe200078e020d */
[----:B------:R-:W-:Y:S01]  /*10240*/  LEA R25, R8, UR43, 0x2 ;  /* 0x0000002b08197c11 */ /* 0x000fe2000f8e10ff */
[C---:B------:R-:W-:Y:S01]  /*10250*/  IMAD R9, R10.reuse, 0x4, R13 ;  /* 0x000000040a097824 */ /* 0x040fe200078e020d */
[----:B------:R-:W-:Y:S01]  /*10260*/  LEA R27, R10, UR43, 0x2 ;  /* 0x0000002b0a1b7c11 */ /* 0x000fe2000f8e10ff */
[----:B------:R-:W-:Y:S02]  /*10270*/  IMAD.IADD R8, R7, 0x1, R14 ;  /* 0x0000000107087824 */ /* 0x000fe400078e020e */
[----:B------:R-:W-:-:S07]  /*10280*/  IMAD.IADD R7, R14, 0x1, R9 ;  /* 0x000000010e077824 */ /* 0x000fce00078e0209 */
[----:B0-2345:R-:W-:Y:S05]  /*10290*/  WARPSYNC.COLLECTIVE R15, `(.L_x_332) ;  /* 0x000000000f087348 */ /* 0x03dfea0003c00000 */
[----:B------:R-:W-:Y:S01]  /*102a0*/  NOP ;  /* 0x0000000000007918 */ /* 0x000fe20000000000 */
[----:B0-2345:R-:W-:Y:S01]  /*102b0*/  ENDCOLLECTIVE ;  /* 0x000000000000791b */ /* 0x03dfe20003800000 */
.L_x_332:
[----:B------:R-:W-:Y:S05]  /*102c0*/  BSYNC B0 ;  /* 0x0000000000007941 */ /* 0x000fea0003800000 */
.L_x_331:
[----:B------:R0:W-:Y:S01]  /*102d0*/  STS [R25+0xa200], R0 ;  /* 0x00a2000019007388 */ /* 0x0001e20000000800 */
[----:B------:R-:W-:-:S03]  /*102e0*/  IMAD.MOV.U32 R15, RZ, RZ, -0x1 ;  /* 0xffffffffff0f7424 */ /* 0x000fc600078e00ff */
[----:B------:R0:W-:Y:S04]  /*102f0*/  STS [R8], R3 ;  /* 0x0000000308007388 */ /* 0x0001e80000000800 */
[----:B------:R0:W-:Y:S04]  /*10300*/  STS [R27+0xa200], R4 ;  /* 0x00a200041b007388 */ /* 0x0001e80000000800 */
[----:B------:R0:W-:Y:S04]  /*10310*/  STS [R7], R6 ;  /* 0x0000000607007388 */ /* 0x0001e80000000800 */
[----:B------:R0:W1:Y:S04]  /*10320*/  LDS R9, [R20+0xb200] ;  /* 0x00b2000014097984 */ /* 0x0000680000000800 */
[----:B------:R0:W2:Y:S04]  /*10330*/  LDS R11, [R2+0x1000] ;  /* 0x00100000020b7984 */ /* 0x0000a80000000800 */
[----:B------:R0:W3:Y:S04]  /*10340*/  LDS R10, [R21+0xb200] ;  /* 0x00b20000150a7984 */ /* 0x0000e80000000800 */
[----:B------:R0:W4:Y:S02]  /*10350*/  LDS R12, [R5+0x1000] ;  /* 0x00100000050c7984 */ /* 0x0001240000000800 */
[----:B01234-:R-:W-:Y:S05]  /*10360*/  WARPSYNC.COLLECTIVE R15, `(.L_x_333) ;  /* 0x000000000f087348 */ /* 0x01ffea0003c00000 */
[----:B------:R-:W-:Y:S01]  /*10370*/  NOP ;  /* 0x0000000000007918 */ /* 0x000fe20000000000 */
[----:B01234-:R-:W-:Y:S01]  /*10380*/  ENDCOLLECTIVE ;  /* 0x000000000000791b */ /* 0x01ffe20003800000 */
.L_x_333:
[----:B------:R0:W-:Y:S04]  /*10390*/  STS [R25+0xb200], R9 ;  /* 0x00b2000919007388 */ /* 0x0001e80000000800 */
[----:B------:R0:W-:Y:S04]  /*103a0*/  STS [R8+0x1000], R11 ;  /* 0x0010000b08007388 */ /* 0x0001e80000000800 */
[----:B------:R0:W-:Y:S04]  /*103b0*/  STS [R27+0xb200], R10 ;  /* 0x00b2000a1b007388 */ /* 0x0001e80000000800 */
[----:B------:R0:W-:Y:S04]  /*103c0*/  STS [R7+0x1000], R12 ;  /* 0x0010000c07007388 */ /* 0x0001e80000000800 */
[----:B------:R0:W1:Y:S04]  /*103d0*/  LDS R0, [R20+0xc200] ;  /* 0x00c2000014007984 */ /* 0x0000680000000800 */
[----:B------:R0:W2:Y:S04]  /*103e0*/  LDS R3, [R2+0x2000] ;  /* 0x0020000002037984 */ /* 0x0000a80000000800 */
[----:B------:R0:W3:Y:S04]  /*103f0*/  LDS R4, [R21+0xc200] ;  /* 0x00c2000015047984 */ /* 0x0000e80000000800 */
[----:B------:R0:W4:Y:S02]  /*10400*/  LDS R6, [R5+0x2000] ;  /* 0x0020000005067984 */ /* 0x0001240000000800 */
[----:B01234-:R-:W-:Y:S05]  /*10410*/  WARPSYNC.COLLECTIVE R15, `(.L_x_334) ;  /* 0x000000000f087348 */ /* 0x01ffea0003c00000 */
[----:B------:R-:W-:Y:S01]  /*10420*/  NOP ;  /* 0x0000000000007918 */ /* 0x000fe20000000000 */
[----:B01234-:R-:W-:Y:S01]  /*10430*/  ENDCOLLECTIVE ;  /* 0x000000000000791b */ /* 0x01ffe20003800000 */
.L_x_334:
        /* <DEDUP_REMOVED lines=11> */
.L_x_335:
        /* <DEDUP_REMOVED lines=11> */
.L_x_336:
        /* <DEDUP_REMOVED lines=11> */
.L_x_337:
        /* <DEDUP_REMOVED lines=11> */
.L_x_338:
        /* <DEDUP_REMOVED lines=11> */
.L_x_339:
[----:B------:R-:W-:Y:S05]  /*107b0*/  BRA `(.L_x_340) ;  /* 0xffffff1c00547947 */ /* 0x000fea000383ffff */
.L_x_29:
[----:B0-----:R0:W1:Y:S02]  /*107c0*/  SYNCS.PHASECHK.TRANS64.TRYWAIT P1, [R181+URZ], R180 ;  /* 0x000000b4b50075a7 */ /* 0x001064000802017f */
[----:B-1----:R-:W-:Y:S05]  /*107d0*/  @!P1 NANOSLEEP.SYNCS 0x989680 ;  /* 0x009896800000995d */ /* 0x002fea0003900000 */
[----:B------:R-:W1:Y:S02]  /*107e0*/  @!P1 SYNCS.PHASECHK.TRANS64 P1, [R181+URZ], R180 ;  /* 0x000000b4b50095a7 */ /* 0x000e64000802007f */
[----:B-1----:R-:W-:Y:S05]  /*107f0*/  @!P1 BRA `(.L_x_29) ;  /* 0xfffffffc00f09947 */ /* 0x002fea000383ffff */
[----:B------:R-:W-:Y:S05]  /*10800*/  BRA `(.L_x_28) ;  /* 0xffffff2800047947 */ /* 0x000fea000383ffff */
.L_x_37:
[----:B------:R0:W0:Y:S02]  /*10810*/  SYNCS.PHASECHK.TRANS64.TRYWAIT P1, [R3+URZ], R0 ;  /* 0x00000000030075a7 */ /* 0x000024000802017f */
[----:B0-----:R-:W-:Y:S05]  /*10820*/  @!P1 NANOSLEEP.SYNCS 0x989680 ;  /* 0x009896800000995d */ /* 0x001fea0003900000 */
[----:B------:R-:W0:Y:S02]  /*10830*/  @!P1 SYNCS.PHASECHK.TRANS64 P1, [R3+URZ], R0 ;  /* 0x00000000030095a7 */ /* 0x000e24000802007f */
[----:B0-----:R-:W-:Y:S05]  /*10840*/  @!P1 BRA `(.L_x_37) ;  /* 0xfffffffc00f09947 */ /* 0x001fea000383ffff */
[----:B------:R-:W-:Y:S05]  /*10850*/  BRA `(.L_x_36) ;  /* 0xffffff3800d47947 */ /* 0x000fea000383ffff */
.L_x_38:
[----:B------:R-:W-:Y:S01]  /*10860*/  IMAD R181, R183, 0x2000, R158 ;  /* 0x00002000b7b57824 */ /* 0x000fe200078e029e */
[----:B------:R-:W-:Y:S01]  /*10870*/  BSSY B0, `(.L_x_341) ;  /* 0x000000d000007945 */ /* 0x000fe20003800000 */
[----:B------:R-:W-:Y:S02]  /*10880*/  IMAD.MOV.U32 R15, RZ, RZ, -0x1 ;  /* 0xffffffffff0f7424 */ /* 0x000fe400078e00ff */
[--C-:B------:R-:W-:Y:S02]  /*10890*/  IMAD.IADD R10, R10, 0x1, R181.reuse ;  /* 0x000000010a0a7824 */ /* 0x100fe400078e02b5 */
[----:B------:R-:W-:Y:S02]  /*108a0*/  IMAD.IADD R12, R12, 0x1, R181 ;  /* 0x000000010c0c7824 */ /* 0x000fe400078e02b5 */
[C-C-:B0-----:R-:W-:Y:S01]  /*108b0*/  IMAD R7, R10.reuse, 0x4, R13.reuse ;  /* 0x000000040a077824 */ /* 0x141fe200078e020d */
[----:B------:R-:W-:Y:S01]  /*108c0*/  LEA R177, R10, UR43, 0x2 ;  /* 0x0000002b0ab17c11 */ /* 0x000fe2000f8e10ff */
[C---:B------:R-:W-:Y:S01]  /*108d0*/  IMAD R9, R12.reuse, 0x4, R13 ;  /* 0x000000040c097824 */ /* 0x040fe200078e020d */
[----:B------:R-:W-:Y:S01]  /*108e0*/  LEA R179, R12, UR43, 0x2 ;  /* 0x0000002b0cb37c11 */ /* 0x000fe2000f8e10ff */
[----:B------:R-:W-:-:S02]  /*108f0*/  IMAD.IADD R8, R14, 0x1, R7 ;  /* 0x000000010e087824 */ /* 0x000fc400078e0207 */
[----:B------:R-:W-:-:S07]  /*10900*/  IMAD.IADD R7, R14, 0x1, R9 ;  /* 0x000000010e077824 */ /* 0x000fce00078e0209 */
[----:B-12345:R-:W-:Y:S05]  /*10910*/  WARPSYNC.COLLECTIVE R15, `(.L_x_342) ;  /* 0x000000000f087348 */ /* 0x03efea0003c00000 */
[----:B------:R-:W-:Y:S01]  /*10920*/  NOP ;  /* 0x0000000000007918 */ /* 0x000fe20000000000 */
[----:B-12345:R-:W-:Y:S01]  /*10930*/  ENDCOLLECTIVE ;  /* 0x000000000000791b */ /* 0x03efe20003800000 */
.L_x_342:
[----:B------:R-:W-:Y:S05]  /*10940*/  BSYNC B0 ;  /* 0x0000000000007941 */ /* 0x000fea0003800000 */
.L_x_341:
        /* <DEDUP_REMOVED lines=12> */
.L_x_343:
        /* <DEDUP_REMOVED lines=11> */
.L_x_344:
        /* <DEDUP_REMOVED lines=11> */
.L_x_345:
        /* <DEDUP_REMOVED lines=11> */
.L_x_346:
        /* <DEDUP_REMOVED lines=11> */
.L_x_347:
        /* <DEDUP_REMOVED lines=11> */
.L_x_348:
        /* <DEDUP_REMOVED lines=11> */
.L_x_349:
[----:B------:R-:W-:Y:S05]  /*10e30*/  BRA `(.L_x_350) ;  /* 0xffffff3800d07947 */ /* 0x000fea000383ffff */
.L_x_44:
[----:B0-----:R-:W-:-:S04]  /*10e40*/  IMAD.U32 R3, RZ, RZ, UR47 ;  /* 0x0000002fff037e24 */ /* 0x001fc8000f8e00ff */
[----:B------:R0:W1:Y:S03]  /*10e50*/  SYNCS.PHASECHK.TRANS64.TRYWAIT P0, [R3+URZ+0x10], R0 ;  /* 0x00001000030075a7 */ /* 0x000066000800017f */
[----:B-1----:R-:W-:Y:S05]  /*10e60*/  @!P0 NANOSLEEP.SYNCS 0x989680 ;  /* 0x009896800000895d */ /* 0x002fea0003900000 */
[----:B------:R-:W1:Y:S02]  /*10e70*/  @!P0 SYNCS.PHASECHK.TRANS64 P0, [R3+URZ+0x10], R0 ;  /* 0x00001000030085a7 */ /* 0x000e64000800007f */
[----:B-1----:R-:W-:Y:S05]  /*10e80*/  @!P0 BRA `(.L_x_44) ;  /* 0xfffffffc00ec8947 */ /* 0x002fea000383ffff */
[----:B------:R-:W-:Y:S05]  /*10e90*/  BRA `(.L_x_351) ;  /* 0xffffff4800207947 */ /* 0x000fea000383ffff */
.L_x_305:
[----:B------:R-:W-:Y:S01]  /*10ea0*/  BSSY B0, `(.L_x_352) ;  /* 0x0000006000007945 */ /* 0x000fe20003800000 */
[----:B------:R-:W-:-:S07]  /*10eb0*/  IMAD.MOV.U32 R15, RZ, RZ, -0x1 ;  /* 0xffffffffff0f7424 */ /* 0x000fce00078e00ff */
[----:B-1----:R-:W-:Y:S05]  /*10ec0*/  WARPSYNC.COLLECTIVE R15, `(.L_x_353) ;  /* 0x000000000f0c7348 */ /* 0x002fea0003c00000 */
[----:B------:R-:W-:Y:S02]  /*10ed0*/  ELECT P6, UR62, PT ;  /* 0x00000000003e782f */ /* 0x000fe400038c0000 */
[----:B------:R-:W-:Y:S01]  /*10ee0*/  MOV R14, UR62 ;  /* 0x0000003e000e7c02 */ /* 0x000fe20008000f00 */
[----:B-1----:R-:W-:Y:S10]  /*10ef0*/  ENDCOLLECTIVE ;  /* 0x000000000000791b */ /* 0x002ff40003800000 */
.L_x_353:
[----:B------:R-:W-:Y:S05]  /*10f00*/  BSYNC B0 ;  /* 0x0000000000007941 */ /* 0x000fea0003800000 */
.L_x_352:
[----:B------:R-:W-:Y:S05]  /*10f10*/  BRA `(.L_x_354) ;  /* 0xffffffcc00a47947 */ /* 0x000fea000383ffff */
.L_x_310:
[----:B0-----:R0:W1:Y:S02]  /*10f20*/  SYNCS.PHASECHK.TRANS64.TRYWAIT P0, [R36+URZ+0x28], R37 ;  /* 0x00002825240075a7 */ /* 0x001064000800017f */
[----:B-1----:R-:W-:Y:S05]  /*10f30*/  @!P0 NANOSLEEP.SYNCS 0x989680 ;  /* 0x009896800000895d */ /* 0x002fea0003900000 */
[----:B------:R-:W1:Y:S02]  /*10f40*/  @!P0 SYNCS.PHASECHK.TRANS64 P0, [R36+URZ+0x28], R37 ;  /* 0x00002825240085a7 */ /* 0x000e64000800007f */
[----:B-1----:R-:W-:Y:S05]  /*10f50*/  @!P0 BRA `(.L_x_310) ;  /* 0xfffffffc00f08947 */ /* 0x002fea000383ffff */
[----:B------:R-:W-:Y:S05]  /*10f60*/  BRA `(.L_x_355) ;  /* 0xffffffd400447947 */ /* 0x000fea000383ffff */
.L_x_319:
[----:B------:R-:W-:Y:S01]  /*10f70*/  BSSY B0, `(.L_x_356) ;  /* 0x0000006000007945 */ /* 0x000fe20003800000 */
[----:B------:R-:W-:-:S07]  /*10f80*/  IMAD.MOV.U32 R15, RZ, RZ, -0x1 ;  /* 0xffffffffff0f7424 */ /* 0x000fce00078e00ff */
[----:B-1----:R-:W-:Y:S05]  /*10f90*/  WARPSYNC.COLLECTIVE R15, `(.L_x_357) ;  /* 0x000000000f0c7348 */ /* 0x002fea0003c00000 */
[----:B------:R-:W-:Y:S02]  /*10fa0*/  ELECT P6, UR62, PT ;  /* 0x00000000003e782f */ /* 0x000fe400038c0000 */
[----:B------:R-:W-:Y:S01]  /*10fb0*/  MOV R14, UR62 ;  /* 0x0000003e000e7c02 */ /* 0x000fe20008000f00 */
[----:B-1----:R-:W-:Y:S10]  /*10fc0*/  ENDCOLLECTIVE ;  /* 0x000000000000791b */ /* 0x002ff40003800000 */
.L_x_357:
[----:B------:R-:W-:Y:S05]  /*10fd0*/  BSYNC B0 ;  /* 0x0000000000007941 */ /* 0x000fea0003800000 */
.L_x_356:
[----:B------:R-:W-:Y:S05]  /*10fe0*/  BRA `(.L_x_358) ;  /* 0xffffffec00407947 */ /* 0x000fea000383ffff */
.L_x_323:
[----:B0-----:R0:W1:Y:S02]  /*10ff0*/  SYNCS.PHASECHK.TRANS64.TRYWAIT P0, [R7+URZ], R4 ;  /* 0x00000004070075a7 */ /* 0x001064000800017f */
[----:B-1----:R-:W-:Y:S05]  /*11000*/  @!P0 NANOSLEEP.SYNCS 0x989680 ;  /* 0x009896800000895d */ /* 0x002fea0003900000 */
[----:B------:R-:W1:Y:S02]  /*11010*/  @!P0 SYNCS.PHASECHK.TRANS64 P0, [R7+URZ], R4 ;  /* 0x00000004070085a7 */ /* 0x000e64000800007f */
[----:B-1----:R-:W-:Y:S05]  /*11020*/  @!P0 BRA `(.L_x_323) ;  /* 0xfffffffc00f08947 */ /* 0x002fea000383ffff */
[----:B------:R-:W-:Y:S05]  /*11030*/  BRA `(.L_x_359) ;  /* 0xffffffec008c7947 */ /* 0x000fea000383ffff */
.L_x_324:
[----:B0-----:R0:W1:Y:S02]  /*11040*/  SYNCS.PHASECHK.TRANS64.TRYWAIT P0, [R8+URZ], R5 ;  /* 0x00000005080075a7 */ /* 0x001064000800017f */
[----:B-1----:R-:W-:Y:S05]  /*11050*/  @!P0 NANOSLEEP.SYNCS 0x989680 ;  /* 0x009896800000895d */ /* 0x002fea0003900000 */
[----:B------:R-:W1:Y:S02]  /*11060*/  @!P0 SYNCS.PHASECHK.TRANS64 P0, [R8+URZ], R5 ;  /* 0x00000005080085a7 */ /* 0x000e64000800007f */
[----:B-1----:R-:W-:Y:S05]  /*11070*/  @!P0 BRA `(.L_x_324) ;  /* 0xfffffffc00f08947 */ /* 0x002fea000383ffff */
[----:B------:R-:W-:Y:S05]  /*11080*/  BRA `(.L_x_360) ;  /* 0xffffffec009c7947 */ /* 0x000fea000383ffff */
.L_x_325:
[----:B0-----:R0:W1:Y:S02]  /*11090*/  SYNCS.PHASECHK.TRANS64.TRYWAIT P0, [R9+URZ], R4 ;  /* 0x00000004090075a7 */ /* 0x001064000800017f */
[----:B-1----:R-:W-:Y:S05]  /*110a0*/  @!P0 NANOSLEEP.SYNCS 0x989680 ;  /* 0x009896800000895d */ /* 0x002fea0003900000 */
[----:B------:R-:W1:Y:S02]  /*110b0*/  @!P0 SYNCS.PHASECHK.TRANS64 P0, [R9+URZ], R4 ;  /* 0x00000004090085a7 */ /* 0x000e64000800007f */
[----:B-1----:R-:W-:Y:S05]  /*110c0*/  @!P0 BRA `(.L_x_325) ;  /* 0xfffffffc00f08947 */ /* 0x002fea000383ffff */
[----:B------:R-:W-:Y:S05]  /*110d0*/  BRA `(.L_x_361) ;  /* 0xffffffec00ac7947 */ /* 0x000fea000383ffff */
.L_x_326:
[----:B0-----:R0:W1:Y:S02]  /*110e0*/  SYNCS.PHASECHK.TRANS64.TRYWAIT P0, [R6+URZ], R5 ;  /* 0x00000005060075a7 */ /* 0x001064000800017f */
[----:B-1----:R-:W-:Y:S05]  /*110f0*/  @!P0 NANOSLEEP.SYNCS 0x989680 ;  /* 0x009896800000895d */ /* 0x002fea0003900000 */
[----:B------:R-:W1:Y:S02]  /*11100*/  @!P0 SYNCS.PHASECHK.TRANS64 P0, [R6+URZ], R5 ;  /* 0x00000005060085a7 */ /* 0x000e64000800007f */
[----:B-1----:R-:W-:Y:S05]  /*11110*/  @!P0 BRA `(.L_x_326) ;  /* 0xfffffffc00f08947 */ /* 0x002fea000383ffff */
[----:B------:R-:W-:Y:S05]  /*11120*/  BRA `(.L_x_362) ;  /* 0xffffffec00b47947 */ /* 0x000fea000383ffff */
.L_x_363:
[----:B------:R-:W-:-:S00]  /*11130*/  BRA `(.L_x_363) ;  /* 0xfffffffc00fc7947 */ /* 0x000fc0000383ffff */
[----:B------:R-:W-:-:S00]  /*11140*/  NOP ;  /* 0x0000000000007918 */ /* 0x000fc00000000000 */
        /* <DEDUP_REMOVED lines=11> */
.L_x_364:


//--------------------- .nv.global.init           --------------------------
	.section	.nv.global.init,"aw",@progbits
.nv.global.init:
	.type		$str$24,@object
	.size		$str$24,($str$25 - $str$24)
$str$24:
        /*0000*/ 	.byte	0x28, 0x61, 0x64, 0x64, 0x72, 0x65, 0x73, 0x73, 0x20, 0x26, 0x20, 0x6d, 0x61, 0x73, 0x6b, 0x29
        /*0010*/ 	.byte	0x20, 0x3d, 0x3d, 0x20, 0x30, 0x00
	.type		$str$25,@object
	.size		$str$25,(__unnamed_1 - $str$25)
$str$25:
        /*0016*/ 	.byte	0x2f, 0x74, 0x6d, 0x70, 0x2f, 0x63, 0x75, 0x74, 0x6c, 0x61, 0x73, 0x73, 0x5f, 0x73, 0x77, 0x65
        /*0026*/ 	.byte	0x65, 0x70, 0x5f, 0x73, 0x72, 0x63, 0x2f, 0x69, 0x6e, 0x63, 0x6c, 0x75, 0x64, 0x65, 0x2f, 0x63
        /*0036*/ 	.byte	0x75, 0x74, 0x65, 0x2f, 0x70, 0x6f, 0x69, 0x6e, 0x74, 0x65, 0x72, 0x5f, 0x66, 0x6c, 0x61, 0x67
        /*0046*/ 	.byte	0x67, 0x65, 0x64, 0x2e, 0x68, 0x70, 0x70, 0x00
	.type		__unnamed_1,@object
	.size		__unnamed_1,(__unnamed_3 - __unnamed_1)
__unnamed_1:
        /* <DEDUP_REMOVED lines=29> */
	.type		__unnamed_3,@object
	.size		__unnamed_3,(__unnamed_2 - __unnamed_3)
__unnamed_3:
        /* <DEDUP_REMOVED lines=28> */
        /*03da*/ 	.byte	0x38, 0x31, 0x39, 0x32, 0x3e, 0x3e, 0x3e, 0x3e, 0x3e, 0x20, 0x26, 0x5d, 0x00
	.type		__unnamed_2,@object
	.size		__unnamed_2,(.L_1 - __unnamed_2)
__unnamed_2:
        /* <DEDUP_REMOVED lines=29> */
.L_1:


//--------------------- .nv.shared._ZN7cutlass13device_kernelINS_4gemm6kernel13GemmUniversalIN4cute5tupleIJiiiiEEENS1_10collective13CollectiveMmaINS1_39MainloopSm90TmaGmmaRmemAWarpSpecializedILi5ENS5_IJNS4_1CILi1EEESB_SB_EEENS1_32KernelTmaWarpSpecializedPingpongEEENS5_IJNSA_ILi64EEENSA_ILi256EEENSA_ILi32EEEEEEfNS5_IJSB_llEEEfSJ_NS4_8TiledMMAINS4_8MMA_AtomIJNS4_4SM904GMMA30MMA_64x256x8_F32TF32TF32_RS_TNILNSN_7ScaleInE1ELSP_1EEEEEENS4_6LayoutISC_NS5_IJNSA_ILi0EEEST_ST_EEEEENS5_IJNS4_10UnderscoreESW_SW_EEEEENS4_13SM90_TMA_LOADENS4_14ComposedLayoutINS4_7SwizzleILi1ELi4ELi3EEENS4_18smem_ptr_flag_bitsILi32EEENSS_INS5_IJNSA_ILi8EEES15_EEENS5_IJSB_S15_EEEEEEENS4_9Copy_AtomIJNS4_39AutoVectorizingCopyWithAssumedAlignmentILi128EEEfEEENS4_8identityESZ_S19_vS1E_EENS_8epilogue10collective6detail29Sm90TmaWarpSpecializedAdapterINS1H_15DefaultEpilogueINS_10tfloat32_tENS5_IJlSB_lEEES1M_NS1G_6thread17LinearCombinationIS1L_Li1EffLNS1N_9ScaleType4KindE0ELNS_15FloatRoundStyleE2ES1L_EENS1_15EpilogueDefaultEEEEEvvEEEEvNT_6ParamsE --------------------------
	.section	.nv.shared._ZN7cutlass13device_kernelINS_4gemm6kernel13GemmUniversalIN4cute5tupleIJiiiiEEENS1_10collective13CollectiveMmaINS1_39MainloopSm90TmaGmmaRmemAWarpSpecializedILi5ENS5_IJNS4_1CILi1EEESB_SB_EEENS1_32KernelTmaWarpSpecializedPingpongEEENS5_IJNSA_ILi64EEENSA_ILi256EEENSA_ILi32EEEEEEfNS5_IJSB_llEEEfSJ_NS4_8TiledMMAINS4_8MMA_AtomIJNS4_4SM904GMMA30MMA_64x256x8_F32TF32TF32_RS_TNILNSN_7ScaleInE1ELSP_1EEEEEENS4_6LayoutISC_NS5_IJNSA_ILi0EEEST_ST_EEEEENS5_IJNS4_10UnderscoreESW_SW_EEEEENS4_13SM90_TMA_LOADENS4_14ComposedLayoutINS4_7SwizzleILi1ELi4ELi3EEENS4_18smem_ptr_flag_bitsILi32EEENSS_INS5_IJNSA_ILi8EEES15_EEENS5_IJSB_S15_EEEEEEENS4_9Copy_AtomIJNS4_39AutoVectorizingCopyWithAssumedAlignmentILi128EEEfEEENS4_8identityESZ_S19_vS1E_EENS_8epilogue10collective6detail29Sm90TmaWarpSpecializedAdapterINS1H_15DefaultEpilogueINS_10tfloat32_tENS5_IJlSB_lEEES1M_NS1G_6thread17LinearCombinationIS1L_Li1EffLNS1N_9ScaleType4KindE0ELNS_15FloatRoundStyleE2ES1L_EENS1_15EpilogueDefaultEEEEEvvEEEEvNT_6ParamsE,"aw",@nobits
	.sectionflags	@""
	.align	16
	.zero		1024


//--------------------- .nv.shared.reserved.0     --------------------------
	.section	.nv.shared.reserved.0,"aw",@nobits
	.weak		__nv_reservedSMEM_offset_0_alias
	.size		__nv_reservedSMEM_offset_0_alias, 0, 0
	.other		__nv_reservedSMEM_offset_0_alias,@"STO_CUDA_RESERVED_SHARED STV_DEFAULT"
__nv_reservedSMEM_offset_0_alias:
	.zero		0


//--------------------- .nv.global                --------------------------
	.section	.nv.global,"aw",@nobits
.nv.global:
	.type		_ZN39_INTERNAL_4d576984_4_k_cu_dbdf8cc2_31474cute1_E,@object
	.size		_ZN39_INTERNAL_4d576984_4_k_cu_dbdf8cc2_31474cute1_E,(_ZN39_INTERNAL_4d576984_4_k_cu_dbdf8cc2_31474cuda3std3__45__cpo6cbeginE - _ZN39_INTERNAL_4d576984_4_k_cu_dbdf8cc2_31474cute1_E)
_ZN39_INTERNAL_4d576984_4_k_cu_dbdf8cc2_31474cute1_E:
	.zero		1
	.type		_ZN39_INTERNAL_4d576984_4_k_cu_dbdf8cc2_31474cuda3std3__45__cpo6cbeginE,@object
	.size		_ZN39_INTERNAL_4d576984_4_k_cu_dbdf8cc2_31474cuda3std3__45__cpo6cbeginE,(_ZN39_INTERNAL_4d576984_4_k_cu_dbdf8cc2_31474cuda3std3__48in_placeE - _ZN39_INTERNAL_4d576984_4_k_cu_dbdf8cc2_31474cuda3std3__45__cpo6cbeginE)
_ZN39_INTERNAL_4d576984_4_k_cu_dbdf8cc2_31474cuda3std3__45__cpo6cbeginE:
	.zero		1
	.type		_ZN39_INTERNAL_4d576984_4_k_cu_dbdf8cc2_31474cuda3std3__48in_placeE,@object
	.size		_ZN39_INTERNAL_4d576984_4_k_cu_dbdf8cc2_31474cuda3std3__48in_placeE,(_ZN39_INTERNAL_4d576984_4_k_cu_dbdf8cc2_31474cuda3std6ranges3__45__cpo9iter_moveE - _ZN39_INTERNAL_4d576984_4_k_cu_dbdf8cc2_31474cuda3std3__48in_placeE)
_ZN39_INTERNAL_4d576984_4_k_cu_dbdf8cc2_31474cuda3std3__48in_placeE:
	.zero		1
	.type		_ZN39_INTERNAL_4d576984_4_k_cu_dbdf8cc2_31474cuda3std6ranges3__45__cpo9iter_moveE,@object
	.size		_ZN39_INTERNAL_4d576984_4_k_cu_dbdf8cc2_31474cuda3std6ranges3__45__cpo9iter_moveE,(_ZN39_INTERNAL_4d576984_4_k_cu_dbdf8cc2_31474cuda3std3__45__cpo5beginE - _ZN39_INTERNAL_4d576984_4_k_cu_dbdf8cc2_31474cuda3std6ranges3__45__cpo9iter_moveE)
_ZN39_INTERNAL_4d576984_4_k_cu_dbdf8cc2_31474cuda3std6ranges3__45__cpo9iter_moveE:
	.zero		1
	.type		_ZN39_INTERNAL_4d576984_4_k_cu_dbdf8cc2_31474cuda3std3__45__cpo5beginE,@object
	.size		_ZN39_INTERNAL_4d576984_4_k_cu_dbdf8cc2_31474cuda3std3__45__cpo5beginE,(_ZN39_INTERNAL_4d576984_4_k_cu_dbdf8cc2_31474cuda3std3__441_GLOBAL__N__4d576984_4_k_cu_dbdf8cc2_31476ignoreE - _ZN39_INTERNAL_4d576984_4_k_cu_dbdf8cc2_31474cuda3std3__45__cpo5beginE)
_ZN39_INTERNAL_4d576984_4_k_cu_dbdf8cc2_31474cuda3std3__45__cpo5beginE:
	.zero		1
	.type		_ZN39_INTERNAL_4d576984_4_k_cu_dbdf8cc2_31474cuda3std3__441_GLOBAL__N__4d576984_4_k_cu_dbdf8cc2_31476ignoreE,@object
	.size		_ZN39_INTERNAL_4d576984_4_k_cu_dbdf8cc2_31474cuda3std3__441_GLOBAL__N__4d576984_4_k_cu_dbdf8cc2_31476ignoreE,(_ZN39_INTERNAL_4d576984_4_k_cu_dbdf8cc2_31474cute7productE - _ZN39_INTERNAL_4d576984_4_k_cu_dbdf8cc2_31474cuda3std3__441_GLOBAL__N__4d576984_4_k_cu_dbdf8cc2_31476ignoreE)
_ZN39_INTERNAL_4d576984_4_k_cu_dbdf8cc2_31474cuda3std3__441_GLOBAL__N__4d576984_4_k_cu_dbdf8cc2_31476ignoreE:
	.zero		1
	.type		_ZN39_INTERNAL_4d576984_4_k_cu_dbdf8cc2_31474cute7productE,@object
	.size		_ZN39_INTERNAL_4d576984_4_k_cu_dbdf8cc2_31474cute7productE,(_ZN39_INTERNAL_4d576984_4_k_cu_dbdf8cc2_31474cuda3std3__45__cpo3endE - _ZN39_INTERNAL_4d576984_4_k_cu_dbdf8cc2_31474cute7productE)
_ZN39_INTERNAL_4d576984_4_k_cu_dbdf8cc2_31474cute7productE:
	.zero		1
	.type		_ZN39_INTERNAL_4d576984_4_k_cu_dbdf8cc2_31474cuda3std3__45__cpo3endE,@object
	.size		_ZN39_INTERNAL_4d576984_4_k_cu_dbdf8cc2_31474cuda3std3__45__cpo3endE,(_ZN39_INTERNAL_4d576984_4_k_cu_dbdf8cc2_31474cuda3std3__419piecewise_constructE - _ZN39_INTERNAL_4d576984_4_k_cu_dbdf8cc2_31474cuda3std3__45__cpo3endE)
_ZN39_INTERNAL_4d576984_4_k_cu_dbdf8cc2_31474cuda3std3__45__cpo3endE:
	.zero		1
	.type		_ZN39_INTERNAL_4d576984_4_k_cu_dbdf8cc2_31474cuda3std3__419piecewise_constructE,@object
	.size		_ZN39_INTERNAL_4d576984_4_k_cu_dbdf8cc2_31474cuda3std3__419piecewise_constructE,(_ZN39_INTERNAL_4d576984_4_k_cu_dbdf8cc2_31474cuda3std3__45__cpo4cendE - _ZN39_INTERNAL_4d576984_4_k_cu_dbdf8cc2_31474cuda3std3__419piecewise_constructE)
_ZN39_INTERNAL_4d576984_4_k_cu_dbdf8cc2_31474cuda3std3__419piecewise_constructE:
	.zero		1
	.type		_ZN39_INTERNAL_4d576984_4_k_cu_dbdf8cc2_31474cuda3std3__45__cpo4cendE,@object
	.size		_ZN39_INTERNAL_4d576984_4_k_cu_dbdf8cc2_31474cuda3std3__45__cpo4cendE,(_ZN39_INTERNAL_4d576984_4_k_cu_dbdf8cc2_31474cuda3std6ranges3__45__cpo4swapE - _ZN39_INTERNAL_4d576984_4_k_cu_dbdf8cc2_31474cuda3std3__45__cpo4cendE)
_ZN39_INTERNAL_4d576984_4_k_cu_dbdf8cc2_31474cuda3std3__45__cpo4cendE:
	.zero		1
	.type		_ZN39_INTERNAL_4d576984_4_k_cu_dbdf8cc2_31474cuda3std6ranges3__45__cpo4swapE,@object
	.size		_ZN39_INTERNAL_4d576984_4_k_cu_dbdf8cc2_31474cuda3std6ranges3__45__cpo4swapE,(.L_10 - _ZN39_INTERNAL_4d576984_4_k_cu_dbdf8cc2_31474cuda3std6ranges3__45__cpo4swapE)
_ZN39_INTERNAL_4d576984_4_k_cu_dbdf8cc2_31474cuda3std6ranges3__45__cpo4swapE:
	.zero		1
.L_10:


//--------------------- .nv.constant0._ZN7cutlass13device_kernelINS_4gemm6kernel13GemmUniversalIN4cute5tupleIJiiiiEEENS1_10collective13CollectiveMmaINS1_39MainloopSm90TmaGmmaRmemAWarpSpecializedILi5ENS5_IJNS4_1CILi1EEESB_SB_EEENS1_32KernelTmaWarpSpecializedPingpongEEENS5_IJNSA_ILi64EEENSA_ILi256EEENSA_ILi32EEEEEEfNS5_IJSB_llEEEfSJ_NS4_8TiledMMAINS4_8MMA_AtomIJNS4_4SM904GMMA30MMA_64x256x8_F32TF32TF32_RS_TNILNSN_7ScaleInE1ELSP_1EEEEEENS4_6LayoutISC_NS5_IJNSA_ILi0EEEST_ST_EEEEENS5_IJNS4_10UnderscoreESW_SW_EEEEENS4_13SM90_TMA_LOADENS4_14ComposedLayoutINS4_7SwizzleILi1ELi4ELi3EEENS4_18smem_ptr_flag_bitsILi32EEENSS_INS5_IJNSA_ILi8EEES15_EEENS5_IJSB_S15_EEEEEEENS4_9Copy_AtomIJNS4_39AutoVectorizingCopyWithAssumedAlignmentILi128EEEfEEENS4_8identityESZ_S19_vS1E_EENS_8epilogue10collective6detail29Sm90TmaWarpSpecializedAdapterINS1H_15DefaultEpilogueINS_10tfloat32_tENS5_IJlSB_lEEES1M_NS1G_6thread17LinearCombinationIS1L_Li1EffLNS1N_9ScaleType4KindE0ELNS_15FloatRoundStyleE2ES1L_EENS1_15EpilogueDefaultEEEEEvvEEEEvNT_6ParamsE --------------------------
	.section	.nv.constant0._ZN7cutlass13device_kernelINS_4gemm6kernel13GemmUniversalIN4cute5tupleIJiiiiEEENS1_10collective13CollectiveMmaINS1_39MainloopSm90TmaGmmaRmemAWarpSpecializedILi5ENS5_IJNS4_1CILi1EEESB_SB_EEENS1_32KernelTmaWarpSpecializedPingpongEEENS5_IJNSA_ILi64EEENSA_ILi256EEENSA_ILi32EEEEEEfNS5_IJSB_llEEEfSJ_NS4_8TiledMMAINS4_8MMA_AtomIJNS4_4SM904GMMA30MMA_64x256x8_F32TF32TF32_RS_TNILNSN_7ScaleInE1ELSP_1EEEEEENS4_6LayoutISC_NS5_IJNSA_ILi0EEEST_ST_EEEEENS5_IJNS4_10UnderscoreESW_SW_EEEEENS4_13SM90_TMA_LOADENS4_14ComposedLayoutINS4_7SwizzleILi1ELi4ELi3EEENS4_18smem_ptr_flag_bitsILi32EEENSS_INS5_IJNSA_ILi8EEES15_EEENS5_IJSB_S15_EEEEEEENS4_9Copy_AtomIJNS4_39AutoVectorizingCopyWithAssumedAlignmentILi128EEEfEEENS4_8identityESZ_S19_vS1E_EENS_8epilogue10collective6detail29Sm90TmaWarpSpecializedAdapterINS1H_15DefaultEpilogueINS_10tfloat32_tENS5_IJlSB_lEEES1M_NS1G_6thread17LinearCombinationIS1L_Li1EffLNS1N_9ScaleType4KindE0ELNS_15FloatRoundStyleE2ES1L_EENS1_15EpilogueDefaultEEEEEvvEEEEvNT_6ParamsE,"a",@progbits
	.sectionflags	@""
	.align	4
.nv.constant0._ZN7cutlass13device_kernelINS_4gemm6kernel13GemmUniversalIN4cute5tupleIJiiiiEEENS1_10collective13CollectiveMmaINS1_39MainloopSm90TmaGmmaRmemAWarpSpecializedILi5ENS5_IJNS4_1CILi1EEESB_SB_EEENS1_32KernelTmaWarpSpecializedPingpongEEENS5_IJNSA_ILi64EEENSA_ILi256EEENSA_ILi32EEEEEEfNS5_IJSB_llEEEfSJ_NS4_8TiledMMAINS4_8MMA_AtomIJNS4_4SM904GMMA30MMA_64x256x8_F32TF32TF32_RS_TNILNSN_7ScaleInE1ELSP_1EEEEEENS4_6LayoutISC_NS5_IJNSA_ILi0EEEST_ST_EEEEENS5_IJNS4_10UnderscoreESW_SW_EEEEENS4_13SM90_TMA_LOADENS4_14ComposedLayoutINS4_7SwizzleILi1ELi4ELi3EEENS4_18smem_ptr_flag_bitsILi32EEENSS_INS5_IJNSA_ILi8EEES15_EEENS5_IJSB_S15_EEEEEEENS4_9Copy_AtomIJNS4_39AutoVectorizingCopyWithAssumedAlignmentILi128EEEfEEENS4_8identityESZ_S19_vS1E_EENS_8epilogue10collective6detail29Sm90TmaWarpSpecializedAdapterINS1H_15DefaultEpilogueINS_10tfloat32_tENS5_IJlSB_lEEES1M_NS1G_6thread17LinearCombinationIS1L_Li1EffLNS1N_9ScaleType4KindE0ELNS_15FloatRoundStyleE2ES1L_EENS1_15EpilogueDefaultEEEEEvvEEEEvNT_6ParamsE:
	.zero		1664


//--------------------- SYMBOLS --------------------------

	.type		.nv.reservedSmem.offset0,@object
	.size		.nv.reservedSmem.offset0,0x4
	.type		__assertfail,@function
